//
// Generated by NVIDIA NVVM Compiler
//
// Compiler Build ID: CL-36424714
// Cuda compilation tools, release 13.0, V13.0.88
// Based on NVVM 20.0.0
//

.version 9.0
.target sm_100
.address_size 64

	// .globl	_Z21compare_arrays_kernelPKfS0_Pffi

.visible .entry _Z21compare_arrays_kernelPKfS0_Pffi(
	.param .u64 .ptr .align 1 _Z21compare_arrays_kernelPKfS0_Pffi_param_0,
	.param .u64 .ptr .align 1 _Z21compare_arrays_kernelPKfS0_Pffi_param_1,
	.param .u64 .ptr .align 1 _Z21compare_arrays_kernelPKfS0_Pffi_param_2,
	.param .f32 _Z21compare_arrays_kernelPKfS0_Pffi_param_3,
	.param .u32 _Z21compare_arrays_kernelPKfS0_Pffi_param_4
)
{
	.reg .pred 	%p<3>;
	.reg .b32 	%r<7>;
	.reg .b32 	%f<6>;
	.reg .b64 	%rd<10>;

	ld.param.u64 	%rd1, [_Z21compare_arrays_kernelPKfS0_Pffi_param_0];
	ld.param.u64 	%rd2, [_Z21compare_arrays_kernelPKfS0_Pffi_param_1];
	ld.param.u64 	%rd3, [_Z21compare_arrays_kernelPKfS0_Pffi_param_2];
	ld.param.f32 	%f1, [_Z21compare_arrays_kernelPKfS0_Pffi_param_3];
	ld.param.u32 	%r2, [_Z21compare_arrays_kernelPKfS0_Pffi_param_4];
	mov.u32 	%r3, %ctaid.x;
	mov.u32 	%r4, %ntid.x;
	mov.u32 	%r5, %tid.x;
	mad.lo.s32 	%r1, %r3, %r4, %r5;
	setp.ge.s32 	%p1, %r1, %r2;
	@%p1 bra 	$L__BB0_3;
	cvta.to.global.u64 	%rd4, %rd1;
	cvta.to.global.u64 	%rd5, %rd2;
	mul.wide.s32 	%rd6, %r1, 4;
	add.s64 	%rd7, %rd4, %rd6;
	ld.global.f32 	%f2, [%rd7];
	add.s64 	%rd8, %rd5, %rd6;
	ld.global.f32 	%f3, [%rd8];
	sub.f32 	%f4, %f2, %f3;
	abs.f32 	%f5, %f4;
	setp.leu.f32 	%p2, %f5, %f1;
	@%p2 bra 	$L__BB0_3;
	cvta.to.global.u64 	%rd9, %rd3;
	atom.global.exch.b32 	%r6, [%rd9], 1065353216;
$L__BB0_3:
	ret;

}
	// .globl	_Z18matmul_cuda_kernelPKfS0_Pfiii
.visible .entry _Z18matmul_cuda_kernelPKfS0_Pfiii(
	.param .u64 .ptr .align 1 _Z18matmul_cuda_kernelPKfS0_Pfiii_param_0,
	.param .u64 .ptr .align 1 _Z18matmul_cuda_kernelPKfS0_Pfiii_param_1,
	.param .u64 .ptr .align 1 _Z18matmul_cuda_kernelPKfS0_Pfiii_param_2,
	.param .u32 _Z18matmul_cuda_kernelPKfS0_Pfiii_param_3,
	.param .u32 _Z18matmul_cuda_kernelPKfS0_Pfiii_param_4,
	.param .u32 _Z18matmul_cuda_kernelPKfS0_Pfiii_param_5
)
{
	.reg .pred 	%p<13>;
	.reg .b32 	%r<43>;
	.reg .b32 	%f<68>;
	.reg .b64 	%rd<53>;

	ld.param.u64 	%rd7, [_Z18matmul_cuda_kernelPKfS0_Pfiii_param_0];
	ld.param.u64 	%rd8, [_Z18matmul_cuda_kernelPKfS0_Pfiii_param_1];
	ld.param.u64 	%rd6, [_Z18matmul_cuda_kernelPKfS0_Pfiii_param_2];
	ld.param.u32 	%r20, [_Z18matmul_cuda_kernelPKfS0_Pfiii_param_3];
	ld.param.u32 	%r18, [_Z18matmul_cuda_kernelPKfS0_Pfiii_param_4];
	ld.param.u32 	%r19, [_Z18matmul_cuda_kernelPKfS0_Pfiii_param_5];
	cvta.to.global.u64 	%rd1, %rd8;
	cvta.to.global.u64 	%rd2, %rd7;
	mov.u32 	%r22, %ctaid.y;
	mov.u32 	%r23, %ntid.y;
	mov.u32 	%r24, %tid.y;
	mad.lo.s32 	%r25, %r22, %r23, %r24;
	mov.u32 	%r26, %ctaid.x;
	mov.u32 	%r27, %ntid.x;
	mov.u32 	%r28, %tid.x;
	mad.lo.s32 	%r2, %r26, %r27, %r28;
	setp.ge.s32 	%p1, %r2, %r19;
	setp.ge.s32 	%p2, %r25, %r20;
	or.pred  	%p3, %p1, %p2;
	@%p3 bra 	$L__BB1_14;
	setp.lt.s32 	%p4, %r18, 1;
	mov.f32 	%f67, 0f00000000;
	@%p4 bra 	$L__BB1_13;
	mul.lo.s32 	%r3, %r18, %r25;
	and.b32  	%r4, %r18, 7;
	setp.lt.u32 	%p5, %r18, 8;
	mov.f32 	%f67, 0f00000000;
	mov.b32 	%r41, 0;
	@%p5 bra 	$L__BB1_5;
	and.b32  	%r41, %r18, 2147483640;
	neg.s32 	%r39, %r41;
	shl.b32 	%r7, %r19, 3;
	mul.wide.u32 	%rd9, %r3, 4;
	add.s64 	%rd10, %rd9, %rd2;
	add.s64 	%rd52, %rd10, 16;
	mov.f32 	%f67, 0f00000000;
	mul.wide.s32 	%rd13, %r19, 4;
	mov.u32 	%r38, %r2;
$L__BB1_4:
	.pragma "nounroll";
	ld.global.f32 	%f17, [%rd52+-16];
	mul.wide.s32 	%rd11, %r38, 4;
	add.s64 	%rd12, %rd1, %rd11;
	ld.global.f32 	%f18, [%rd12];
	fma.rn.f32 	%f19, %f17, %f18, %f67;
	ld.global.f32 	%f20, [%rd52+-12];
	add.s64 	%rd14, %rd12, %rd13;
	ld.global.f32 	%f21, [%rd14];
	fma.rn.f32 	%f22, %f20, %f21, %f19;
	ld.global.f32 	%f23, [%rd52+-8];
	add.s64 	%rd15, %rd14, %rd13;
	ld.global.f32 	%f24, [%rd15];
	fma.rn.f32 	%f25, %f23, %f24, %f22;
	ld.global.f32 	%f26, [%rd52+-4];
	add.s64 	%rd16, %rd15, %rd13;
	ld.global.f32 	%f27, [%rd16];
	fma.rn.f32 	%f28, %f26, %f27, %f25;
	ld.global.f32 	%f29, [%rd52];
	add.s64 	%rd17, %rd16, %rd13;
	ld.global.f32 	%f30, [%rd17];
	fma.rn.f32 	%f31, %f29, %f30, %f28;
	ld.global.f32 	%f32, [%rd52+4];
	add.s64 	%rd18, %rd17, %rd13;
	ld.global.f32 	%f33, [%rd18];
	fma.rn.f32 	%f34, %f32, %f33, %f31;
	ld.global.f32 	%f35, [%rd52+8];
	add.s64 	%rd19, %rd18, %rd13;
	ld.global.f32 	%f36, [%rd19];
	fma.rn.f32 	%f37, %f35, %f36, %f34;
	ld.global.f32 	%f38, [%rd52+12];
	add.s64 	%rd20, %rd19, %rd13;
	ld.global.f32 	%f39, [%rd20];
	fma.rn.f32 	%f67, %f38, %f39, %f37;
	add.s32 	%r39, %r39, 8;
	add.s32 	%r38, %r38, %r7;
	add.s64 	%rd52, %rd52, 32;
	setp.ne.s32 	%p6, %r39, 0;
	@%p6 bra 	$L__BB1_4;
$L__BB1_5:
	setp.eq.s32 	%p7, %r4, 0;
	@%p7 bra 	$L__BB1_13;
	and.b32  	%r13, %r18, 3;
	setp.lt.u32 	%p8, %r4, 4;
	@%p8 bra 	$L__BB1_8;
	add.s32 	%r30, %r41, %r3;
	mul.wide.u32 	%rd21, %r30, 4;
	add.s64 	%rd22, %rd2, %rd21;
	ld.global.f32 	%f41, [%rd22];
	mad.lo.s32 	%r31, %r41, %r19, %r2;
	mul.wide.s32 	%rd23, %r31, 4;
	add.s64 	%rd24, %rd1, %rd23;
	ld.global.f32 	%f42, [%rd24];
	fma.rn.f32 	%f43, %f41, %f42, %f67;
	cvt.u64.u32 	%rd25, %r3;
	cvt.u64.u32 	%rd26, %r41;
	add.s64 	%rd27, %rd26, %rd25;
	shl.b64 	%rd28, %rd27, 2;
	add.s64 	%rd29, %rd2, %rd28;
	ld.global.f32 	%f44, [%rd29+4];
	mul.wide.s32 	%rd30, %r19, 4;
	add.s64 	%rd31, %rd24, %rd30;
	ld.global.f32 	%f45, [%rd31];
	fma.rn.f32 	%f46, %f44, %f45, %f43;
	ld.global.f32 	%f47, [%rd29+8];
	add.s64 	%rd32, %rd31, %rd30;
	ld.global.f32 	%f48, [%rd32];
	fma.rn.f32 	%f49, %f47, %f48, %f46;
	ld.global.f32 	%f50, [%rd29+12];
	add.s64 	%rd33, %rd32, %rd30;
	ld.global.f32 	%f51, [%rd33];
	fma.rn.f32 	%f67, %f50, %f51, %f49;
	add.s32 	%r41, %r41, 4;
$L__BB1_8:
	setp.eq.s32 	%p9, %r13, 0;
	@%p9 bra 	$L__BB1_13;
	setp.eq.s32 	%p10, %r13, 1;
	@%p10 bra 	$L__BB1_11;
	add.s32 	%r32, %r41, %r3;
	mul.wide.u32 	%rd34, %r32, 4;
	add.s64 	%rd35, %rd2, %rd34;
	ld.global.f32 	%f53, [%rd35];
	mad.lo.s32 	%r33, %r41, %r19, %r2;
	mul.wide.s32 	%rd36, %r33, 4;
	add.s64 	%rd37, %rd1, %rd36;
	ld.global.f32 	%f54, [%rd37];
	fma.rn.f32 	%f55, %f53, %f54, %f67;
	cvt.u64.u32 	%rd38, %r3;
	cvt.u64.u32 	%rd39, %r41;
	add.s64 	%rd40, %rd39, %rd38;
	shl.b64 	%rd41, %rd40, 2;
	add.s64 	%rd42, %rd2, %rd41;
	ld.global.f32 	%f56, [%rd42+4];
	mul.wide.s32 	%rd43, %r19, 4;
	add.s64 	%rd44, %rd37, %rd43;
	ld.global.f32 	%f57, [%rd44];
	fma.rn.f32 	%f67, %f56, %f57, %f55;
	add.s32 	%r41, %r41, 2;
$L__BB1_11:
	and.b32  	%r34, %r18, 1;
	setp.eq.b32 	%p11, %r34, 1;
	not.pred 	%p12, %p11;
	@%p12 bra 	$L__BB1_13;
	add.s32 	%r35, %r41, %r3;
	mul.wide.u32 	%rd45, %r35, 4;
	add.s64 	%rd46, %rd2, %rd45;
	ld.global.f32 	%f58, [%rd46];
	mad.lo.s32 	%r36, %r41, %r19, %r2;
	mul.wide.s32 	%rd47, %r36, 4;
	add.s64 	%rd48, %rd1, %rd47;
	ld.global.f32 	%f59, [%rd48];
	fma.rn.f32 	%f67, %f58, %f59, %f67;
$L__BB1_13:
	mad.lo.s32 	%r37, %r19, %r25, %r2;
	cvta.to.global.u64 	%rd49, %rd6;
	mul.wide.s32 	%rd50, %r37, 4;
	add.s64 	%rd51, %rd49, %rd50;
	st.global.f32 	[%rd51], %f67;
$L__BB1_14:
	ret;

}
	// .globl	_Z23matmul_deep_cuda_kernelPKfS0_Pfiiiiiiii
.visible .entry _Z23matmul_deep_cuda_kernelPKfS0_Pfiiiiiiii(
	.param .u64 .ptr .align 1 _Z23matmul_deep_cuda_kernelPKfS0_Pfiiiiiiii_param_0,
	.param .u64 .ptr .align 1 _Z23matmul_deep_cuda_kernelPKfS0_Pfiiiiiiii_param_1,
	.param .u64 .ptr .align 1 _Z23matmul_deep_cuda_kernelPKfS0_Pfiiiiiiii_param_2,
	.param .u32 _Z23matmul_deep_cuda_kernelPKfS0_Pfiiiiiiii_param_3,
	.param .u32 _Z23matmul_deep_cuda_kernelPKfS0_Pfiiiiiiii_param_4,
	.param .u32 _Z23matmul_deep_cuda_kernelPKfS0_Pfiiiiiiii_param_5,
	.param .u32 _Z23matmul_deep_cuda_kernelPKfS0_Pfiiiiiiii_param_6,
	.param .u32 _Z23matmul_deep_cuda_kernelPKfS0_Pfiiiiiiii_param_7,
	.param .u32 _Z23matmul_deep_cuda_kernelPKfS0_Pfiiiiiiii_param_8,
	.param .u32 _Z23matmul_deep_cuda_kernelPKfS0_Pfiiiiiiii_param_9,
	.param .u32 _Z23matmul_deep_cuda_kernelPKfS0_Pfiiiiiiii_param_10
)
{
	.reg .pred 	%p<23>;
	.reg .b32 	%r<93>;
	.reg .b32 	%f<67>;
	.reg .b64 	%rd<52>;

	ld.param.u64 	%rd5, [_Z23matmul_deep_cuda_kernelPKfS0_Pfiiiiiiii_param_0];
	ld.param.u64 	%rd6, [_Z23matmul_deep_cuda_kernelPKfS0_Pfiiiiiiii_param_1];
	ld.param.u64 	%rd7, [_Z23matmul_deep_cuda_kernelPKfS0_Pfiiiiiiii_param_2];
	ld.param.u32 	%r37, [_Z23matmul_deep_cuda_kernelPKfS0_Pfiiiiiiii_param_3];
	ld.param.u32 	%r38, [_Z23matmul_deep_cuda_kernelPKfS0_Pfiiiiiiii_param_4];
	ld.param.u32 	%r39, [_Z23matmul_deep_cuda_kernelPKfS0_Pfiiiiiiii_param_5];
	ld.param.u32 	%r40, [_Z23matmul_deep_cuda_kernelPKfS0_Pfiiiiiiii_param_6];
	ld.param.u32 	%r41, [_Z23matmul_deep_cuda_kernelPKfS0_Pfiiiiiiii_param_7];
	ld.param.u32 	%r44, [_Z23matmul_deep_cuda_kernelPKfS0_Pfiiiiiiii_param_10];
	cvta.to.global.u64 	%rd1, %rd6;
	cvta.to.global.u64 	%rd2, %rd5;
	cvta.to.global.u64 	%rd3, %rd7;
	mov.u32 	%r45, %ctaid.x;
	mov.u32 	%r46, %ntid.x;
	mov.u32 	%r47, %tid.x;
	mad.lo.s32 	%r1, %r45, %r46, %r47;
	setp.lt.s32 	%p3, %r41, 1;
	@%p3 bra 	$L__BB2_18;
	mov.u32 	%r48, %tid.y;
	mov.u32 	%r49, %ntid.y;
	mov.u32 	%r50, %ctaid.y;
	mad.lo.s32 	%r51, %r50, %r49, %r48;
	setp.lt.s32 	%p4, %r40, 1;
	setp.ge.s32 	%p5, %r1, %r39;
	setp.ge.s32 	%p6, %r51, %r37;
	or.pred  	%p1, %p5, %p6;
	mad.lo.s32 	%r3, %r39, %r51, %r1;
	@%p4 bra 	$L__BB2_18;
	setp.gt.s32 	%p7, %r38, 0;
	@%p7 bra 	$L__BB2_19;
	and.b32  	%r4, %r40, 3;
	and.b32  	%r5, %r40, 2147483644;
	setp.eq.s32 	%p8, %r4, 2;
	or.pred  	%p2, %p8, %p1;
	mov.b32 	%r90, 0;
	mul.wide.s32 	%rd10, %r44, 4;
$L__BB2_4:
	setp.lt.u32 	%p9, %r40, 4;
	mul.lo.s32 	%r32, %r90, %r40;
	mov.b32 	%r92, 0;
	@%p9 bra 	$L__BB2_9;
	mov.b32 	%r91, 0;
$L__BB2_6:
	@%p1 bra 	$L__BB2_8;
	add.s32 	%r55, %r91, %r32;
	mad.lo.s32 	%r56, %r55, %r44, %r3;
	mul.wide.s32 	%rd8, %r56, 4;
	add.s64 	%rd9, %rd3, %rd8;
	mov.b32 	%r57, 0;
	st.global.u32 	[%rd9], %r57;
	add.s64 	%rd11, %rd9, %rd10;
	st.global.u32 	[%rd11], %r57;
	add.s64 	%rd12, %rd11, %rd10;
	st.global.u32 	[%rd12], %r57;
	add.s64 	%rd13, %rd12, %rd10;
	st.global.u32 	[%rd13], %r57;
$L__BB2_8:
	add.s32 	%r91, %r91, 4;
	setp.ne.s32 	%p10, %r91, %r5;
	mov.u32 	%r92, %r5;
	@%p10 bra 	$L__BB2_6;
$L__BB2_9:
	setp.eq.s32 	%p11, %r4, 0;
	@%p11 bra 	$L__BB2_17;
	@%p1 bra 	$L__BB2_12;
	add.s32 	%r58, %r92, %r32;
	mad.lo.s32 	%r59, %r58, %r44, %r3;
	mul.wide.s32 	%rd14, %r59, 4;
	add.s64 	%rd15, %rd3, %rd14;
	mov.b32 	%r60, 0;
	st.global.u32 	[%rd15], %r60;
$L__BB2_12:
	setp.eq.s32 	%p12, %r4, 1;
	@%p12 bra 	$L__BB2_17;
	@%p1 bra 	$L__BB2_15;
	add.s32 	%r61, %r92, %r32;
	mad.lo.s32 	%r62, %r44, %r61, %r44;
	add.s32 	%r63, %r3, %r62;
	mul.wide.s32 	%rd16, %r63, 4;
	add.s64 	%rd17, %rd3, %rd16;
	mov.b32 	%r64, 0;
	st.global.u32 	[%rd17], %r64;
$L__BB2_15:
	@%p2 bra 	$L__BB2_17;
	add.s32 	%r65, %r92, %r32;
	add.s32 	%r66, %r65, 2;
	mad.lo.s32 	%r67, %r66, %r44, %r3;
	mul.wide.s32 	%rd18, %r67, 4;
	add.s64 	%rd19, %rd3, %rd18;
	mov.b32 	%r68, 0;
	st.global.u32 	[%rd19], %r68;
$L__BB2_17:
	add.s32 	%r90, %r90, 1;
	setp.ne.s32 	%p13, %r90, %r41;
	@%p13 bra 	$L__BB2_4;
$L__BB2_18:
	ret;
$L__BB2_19:
	and.b32  	%r6, %r38, 7;
	and.b32  	%r7, %r38, 3;
	and.b32  	%r8, %r38, 2147483640;
	and.b32  	%r9, %r38, 1;
	neg.s32 	%r10, %r8;
	shl.b32 	%r11, %r39, 3;
	add.s64 	%rd4, %rd2, 16;
	mul.lo.s32 	%r12, %r38, %r51;
	mov.b32 	%r82, 0;
	mul.wide.s32 	%rd44, %r39, 4;
$L__BB2_20:
	mov.b32 	%r83, 0;
$L__BB2_21:
	@%p1 bra 	$L__BB2_22;
	bra.uni 	$L__BB2_24;
$L__BB2_22:
	add.s32 	%r83, %r83, 1;
	setp.eq.s32 	%p21, %r83, %r40;
	@%p21 bra 	$L__BB2_23;
	bra.uni 	$L__BB2_21;
$L__BB2_23:
	add.s32 	%r82, %r82, 1;
	setp.eq.s32 	%p22, %r82, %r41;
	@%p22 bra 	$L__BB2_18;
	bra.uni 	$L__BB2_20;
$L__BB2_24:
	ld.param.u32 	%r81, [_Z23matmul_deep_cuda_kernelPKfS0_Pfiiiiiiii_param_9];
	ld.param.u32 	%r80, [_Z23matmul_deep_cuda_kernelPKfS0_Pfiiiiiiii_param_8];
	setp.lt.u32 	%p14, %r38, 8;
	mad.lo.s32 	%r22, %r82, %r40, %r83;
	mad.lo.s32 	%r23, %r22, %r80, %r12;
	mad.lo.s32 	%r24, %r22, %r81, %r1;
	mov.f32 	%f66, 0f00000000;
	mov.b32 	%r88, 0;
	@%p14 bra 	$L__BB2_27;
	mov.f32 	%f66, 0f00000000;
	mov.u32 	%r84, %r23;
	mov.u32 	%r85, %r24;
	mov.u32 	%r86, %r10;
$L__BB2_26:
	.pragma "nounroll";
	mul.wide.s32 	%rd20, %r84, 4;
	add.s64 	%rd21, %rd4, %rd20;
	ld.global.f32 	%f16, [%rd21+-16];
	mul.wide.s32 	%rd22, %r85, 4;
	add.s64 	%rd23, %rd1, %rd22;
	ld.global.f32 	%f17, [%rd23];
	fma.rn.f32 	%f18, %f16, %f17, %f66;
	ld.global.f32 	%f19, [%rd21+-12];
	mul.wide.s32 	%rd24, %r39, 4;
	add.s64 	%rd25, %rd23, %rd24;
	ld.global.f32 	%f20, [%rd25];
	fma.rn.f32 	%f21, %f19, %f20, %f18;
	ld.global.f32 	%f22, [%rd21+-8];
	add.s64 	%rd26, %rd25, %rd24;
	ld.global.f32 	%f23, [%rd26];
	fma.rn.f32 	%f24, %f22, %f23, %f21;
	ld.global.f32 	%f25, [%rd21+-4];
	add.s64 	%rd27, %rd26, %rd24;
	ld.global.f32 	%f26, [%rd27];
	fma.rn.f32 	%f27, %f25, %f26, %f24;
	ld.global.f32 	%f28, [%rd21];
	add.s64 	%rd28, %rd27, %rd24;
	ld.global.f32 	%f29, [%rd28];
	fma.rn.f32 	%f30, %f28, %f29, %f27;
	ld.global.f32 	%f31, [%rd21+4];
	add.s64 	%rd29, %rd28, %rd24;
	ld.global.f32 	%f32, [%rd29];
	fma.rn.f32 	%f33, %f31, %f32, %f30;
	ld.global.f32 	%f34, [%rd21+8];
	add.s64 	%rd30, %rd29, %rd24;
	ld.global.f32 	%f35, [%rd30];
	fma.rn.f32 	%f36, %f34, %f35, %f33;
	ld.global.f32 	%f37, [%rd21+12];
	add.s64 	%rd31, %rd30, %rd24;
	ld.global.f32 	%f38, [%rd31];
	fma.rn.f32 	%f66, %f37, %f38, %f36;
	add.s32 	%r86, %r86, 8;
	add.s32 	%r85, %r85, %r11;
	add.s32 	%r84, %r84, 8;
	setp.eq.s32 	%p15, %r86, 0;
	mov.u32 	%r88, %r8;
	@%p15 bra 	$L__BB2_27;
	bra.uni 	$L__BB2_26;
$L__BB2_27:
	setp.eq.s32 	%p16, %r6, 0;
	@%p16 bra 	$L__BB2_35;
	add.s32 	%r72, %r6, -1;
	setp.lt.u32 	%p17, %r72, 3;
	@%p17 bra 	$L__BB2_30;
	add.s32 	%r73, %r23, %r88;
	mul.wide.s32 	%rd32, %r73, 4;
	add.s64 	%rd33, %rd2, %rd32;
	ld.global.f32 	%f40, [%rd33];
	mad.lo.s32 	%r74, %r88, %r39, %r24;
	mul.wide.s32 	%rd34, %r74, 4;
	add.s64 	%rd35, %rd1, %rd34;
	ld.global.f32 	%f41, [%rd35];
	fma.rn.f32 	%f42, %f40, %f41, %f66;
	ld.global.f32 	%f43, [%rd33+4];
	add.s64 	%rd37, %rd35, %rd44;
	ld.global.f32 	%f44, [%rd37];
	fma.rn.f32 	%f45, %f43, %f44, %f42;
	ld.global.f32 	%f46, [%rd33+8];
	add.s64 	%rd38, %rd37, %rd44;
	ld.global.f32 	%f47, [%rd38];
	fma.rn.f32 	%f48, %f46, %f47, %f45;
	ld.global.f32 	%f49, [%rd33+12];
	add.s64 	%rd39, %rd38, %rd44;
	ld.global.f32 	%f50, [%rd39];
	fma.rn.f32 	%f66, %f49, %f50, %f48;
	add.s32 	%r88, %r88, 4;
$L__BB2_30:
	setp.eq.s32 	%p18, %r7, 0;
	@%p18 bra 	$L__BB2_35;
	setp.eq.s32 	%p19, %r7, 1;
	@%p19 bra 	$L__BB2_33;
	add.s32 	%r75, %r23, %r88;
	mul.wide.s32 	%rd40, %r75, 4;
	add.s64 	%rd41, %rd2, %rd40;
	ld.global.f32 	%f52, [%rd41];
	mad.lo.s32 	%r76, %r88, %r39, %r24;
	mul.wide.s32 	%rd42, %r76, 4;
	add.s64 	%rd43, %rd1, %rd42;
	ld.global.f32 	%f53, [%rd43];
	fma.rn.f32 	%f54, %f52, %f53, %f66;
	ld.global.f32 	%f55, [%rd41+4];
	add.s64 	%rd45, %rd43, %rd44;
	ld.global.f32 	%f56, [%rd45];
	fma.rn.f32 	%f66, %f55, %f56, %f54;
	add.s32 	%r88, %r88, 2;
$L__BB2_33:
	setp.eq.s32 	%p20, %r9, 0;
	@%p20 bra 	$L__BB2_35;
	add.s32 	%r77, %r23, %r88;
	mul.wide.s32 	%rd46, %r77, 4;
	add.s64 	%rd47, %rd2, %rd46;
	ld.global.f32 	%f57, [%rd47];
	mad.lo.s32 	%r78, %r88, %r39, %r24;
	mul.wide.s32 	%rd48, %r78, 4;
	add.s64 	%rd49, %rd1, %rd48;
	ld.global.f32 	%f58, [%rd49];
	fma.rn.f32 	%f66, %f57, %f58, %f66;
$L__BB2_35:
	mad.lo.s32 	%r79, %r22, %r44, %r3;
	mul.wide.s32 	%rd50, %r79, 4;
	add.s64 	%rd51, %rd3, %rd50;
	st.global.f32 	[%rd51], %f66;
	bra.uni 	$L__BB2_22;

}


// ===== COMPILED SASS (sm_100) =====

	.target	sm_100

	.elftype	@"ET_EXEC"


//--------------------- .note.nv.tkinfo           --------------------------
	.section	.note.nv.tkinfo,"",@"SHT_NOTE"
	.sectionflags	@"SHF_NOTE_NV_TKINFO"
	.tkinfo
        /*0018*/ 	.word	0x00000002
        /*0030*/ 	.string	""
        /*0030*/ 	.string	"ptxas"
        /*0030*/ 	.string	"Cuda compilation tools, release 13.0, V13.0.88"
        /*0030*/ 	.string	"Build cuda_13.0.r13.0/compiler.36424714_0"
        /*0030*/ 	.string	"-arch sm_100 -m 64 "



//--------------------- .note.nv.cuinfo           --------------------------
	.section	.note.nv.cuinfo,"",@"SHT_NOTE"
	.sectionflags	@"SHF_NOTE_NV_CUINFO"
        /*0018*/ 	.short	0x0002
        /*001a*/ 	.short	0x0064
        /*001c*/ 	.short	0x0082
	.zero		2


//--------------------- .nv.info                  --------------------------
	.section	.nv.info,"",@"SHT_CUDA_INFO"
	.align	4


	//----- nvinfo : EIATTR_REGCOUNT
	.align		4
        /*0000*/ 	.byte	0x04, 0x2f
        /*0002*/ 	.short	(.L_1 - .L_0)
	.align		4
.L_0:
        /*0004*/ 	.word	index@(_Z21compare_arrays_kernelPKfS0_Pffi)
        /*0008*/ 	.word	0x0000000a


	//----- nvinfo : EIATTR_FRAME_SIZE
	.align		4
.L_1:
        /*000c*/ 	.byte	0x04, 0x11
        /*000e*/ 	.short	(.L_3 - .L_2)
	.align		4
.L_2:
        /*0010*/ 	.word	index@(_Z21compare_arrays_kernelPKfS0_Pffi)
        /*0014*/ 	.word	0x00000000


	//----- nvinfo : EIATTR_REGCOUNT
	.align		4
.L_3:
        /*0018*/ 	.byte	0x04, 0x2f
        /*001a*/ 	.short	(.L_5 - .L_4)
	.align		4
.L_4:
        /*001c*/ 	.word	index@(_Z18matmul_cuda_kernelPKfS0_Pfiii)
        /*0020*/ 	.word	0x00000020


	//----- nvinfo : EIATTR_FRAME_SIZE
	.align		4
.L_5:
        /*0024*/ 	.byte	0x04, 0x11
        /*0026*/ 	.short	(.L_7 - .L_6)
	.align		4
.L_6:
        /*0028*/ 	.word	index@(_Z18matmul_cuda_kernelPKfS0_Pfiii)
        /*002c*/ 	.word	0x00000000


	//----- nvinfo : EIATTR_REGCOUNT
	.align		4
.L_7:
        /*0030*/ 	.byte	0x04, 0x2f
        /*0032*/ 	.short	(.L_9 - .L_8)
	.align		4
.L_8:
        /*0034*/ 	.word	index@(_Z23matmul_deep_cuda_kernelPKfS0_Pfiiiiiiii)
        /*0038*/ 	.word	0x00000020


	//----- nvinfo : EIATTR_FRAME_SIZE
	.align		4
.L_9:
        /*003c*/ 	.byte	0x04, 0x11
        /*003e*/ 	.short	(.L_11 - .L_10)
	.align		4
.L_10:
        /*0040*/ 	.word	index@(_Z23matmul_deep_cuda_kernelPKfS0_Pfiiiiiiii)
        /*0044*/ 	.word	0x00000000


	//----- nvinfo : EIATTR_MIN_STACK_SIZE
	.align		4
.L_11:
        /*0048*/ 	.byte	0x04, 0x12
        /*004a*/ 	.short	(.L_13 - .L_12)
	.align		4
.L_12:
        /*004c*/ 	.word	index@(_Z23matmul_deep_cuda_kernelPKfS0_Pfiiiiiiii)
        /*0050*/ 	.word	0x00000000


	//----- nvinfo : EIATTR_MIN_STACK_SIZE
	.align		4
.L_13:
        /*0054*/ 	.byte	0x04, 0x12
        /*0056*/ 	.short	(.L_15 - .L_14)
	.align		4
.L_14:
        /*0058*/ 	.word	index@(_Z18matmul_cuda_kernelPKfS0_Pfiii)
        /*005c*/ 	.word	0x00000000


	//----- nvinfo : EIATTR_MIN_STACK_SIZE
	.align		4
.L_15:
        /*0060*/ 	.byte	0x04, 0x12
        /*0062*/ 	.short	(.L_17 - .L_16)
	.align		4
.L_16:
        /*0064*/ 	.word	index@(_Z21compare_arrays_kernelPKfS0_Pffi)
        /*0068*/ 	.word	0x00000000
.L_17:


//--------------------- .nv.compat                --------------------------
	.section	.nv.compat,"",@"SHT_CUDA_COMPAT_INFO"
	.align	4
        /*0000*/ 	.byte	0x02, 0x09, 0x00, 0x00, 0x02, 0x02, 0x01, 0x00, 0x02, 0x05, 0x05, 0x00, 0x03, 0x07, 0x01, 0x01
        /*0010*/ 	.byte	0x02, 0x03, 0x00, 0x00, 0x02, 0x06, 0x01, 0x00, 0x04, 0x0b, 0x08, 0x00, 0x09, 0x00, 0x00, 0x00
        /*0020*/ 	.byte	0x00, 0x00, 0x00, 0x00


//--------------------- .nv.info._Z23matmul_deep_cuda_kernelPKfS0_Pfiiiiiiii --------------------------
	.section	.nv.info._Z23matmul_deep_cuda_kernelPKfS0_Pfiiiiiiii,"",@"SHT_CUDA_INFO"
	.sectionflags	@""
	.align	4


	//----- nvinfo : EIATTR_CUDA_API_VERSION
	.align		4
        /*0000*/ 	.byte	0x04, 0x37
        /*0002*/ 	.short	(.L_19 - .L_18)
.L_18:
        /*0004*/ 	.word	0x00000082


	//----- nvinfo : EIATTR_KPARAM_INFO
	.align		4
.L_19:
        /*0008*/ 	.byte	0x04, 0x17
        /*000a*/ 	.short	(.L_21 - .L_20)
.L_20:
        /*000c*/ 	.word	0x00000000
        /*0010*/ 	.short	0x000a
        /*0012*/ 	.short	0x0034
        /*0014*/ 	.byte	0x00, 0xf0, 0x11, 0x00


	//----- nvinfo : EIATTR_KPARAM_INFO
	.align		4
.L_21:
        /*0018*/ 	.byte	0x04, 0x17
        /*001a*/ 	.short	(.L_23 - .L_22)
.L_22:
        /*001c*/ 	.word	0x00000000
        /*0020*/ 	.short	0x0009
        /*0022*/ 	.short	0x0030
        /*0024*/ 	.byte	0x00, 0xf0, 0x11, 0x00


	//----- nvinfo : EIATTR_KPARAM_INFO
	.align		4
.L_23:
        /*0028*/ 	.byte	0x04, 0x17
        /*002a*/ 	.short	(.L_25 - .L_24)
.L_24:
        /*002c*/ 	.word	0x00000000
        /*0030*/ 	.short	0x0008
        /*0032*/ 	.short	0x002c
        /*0034*/ 	.byte	0x00, 0xf0, 0x11, 0x00


	//----- nvinfo : EIATTR_KPARAM_INFO
	.align		4
.L_25:
        /*0038*/ 	.byte	0x04, 0x17
        /*003a*/ 	.short	(.L_27 - .L_26)
.L_26:
        /*003c*/ 	.word	0x00000000
        /*0040*/ 	.short	0x0007
        /*0042*/ 	.short	0x0028
        /*0044*/ 	.byte	0x00, 0xf0, 0x11, 0x00


	//----- nvinfo : EIATTR_KPARAM_INFO
	.align		4
.L_27:
        /*0048*/ 	.byte	0x04, 0x17
        /*004a*/ 	.short	(.L_29 - .L_28)
.L_28:
        /*004c*/ 	.word	0x00000000
        /*0050*/ 	.short	0x0006
        /*0052*/ 	.short	0x0024
        /*0054*/ 	.byte	0x00, 0xf0, 0x11, 0x00


	//----- nvinfo : EIATTR_KPARAM_INFO
	.align		4
.L_29:
        /*0058*/ 	.byte	0x04, 0x17
        /*005a*/ 	.short	(.L_31 - .L_30)
.L_30:
        /*005c*/ 	.word	0x00000000
        /*0060*/ 	.short	0x0005
        /*0062*/ 	.short	0x0020
        /*0064*/ 	.byte	0x00, 0xf0, 0x11, 0x00


	//----- nvinfo : EIATTR_KPARAM_INFO
	.align		4
.L_31:
        /*0068*/ 	.byte	0x04, 0x17
        /*006a*/ 	.short	(.L_33 - .L_32)
.L_32:
        /*006c*/ 	.word	0x00000000
        /*0070*/ 	.short	0x0004
        /*0072*/ 	.short	0x001c
        /*0074*/ 	.byte	0x00, 0xf0, 0x11, 0x00


	//----- nvinfo : EIATTR_KPARAM_INFO
	.align		4
.L_33:
        /*0078*/ 	.byte	0x04, 0x17
        /*007a*/ 	.short	(.L_35 - .L_34)
.L_34:
        /*007c*/ 	.word	0x00000000
        /*0080*/ 	.short	0x0003
        /*0082*/ 	.short	0x0018
        /*0084*/ 	.byte	0x00, 0xf0, 0x11, 0x00


	//----- nvinfo : EIATTR_KPARAM_INFO
	.align		4
.L_35:
        /*0088*/ 	.byte	0x04, 0x17
        /*008a*/ 	.short	(.L_37 - .L_36)
.L_36:
        /*008c*/ 	.word	0x00000000
        /*0090*/ 	.short	0x0002
        /*0092*/ 	.short	0x0010
        /*0094*/ 	.byte	0x00, 0xf5, 0x21, 0x00


	//----- nvinfo : EIATTR_KPARAM_INFO
	.align		4
.L_37:
        /*0098*/ 	.byte	0x04, 0x17
        /*009a*/ 	.short	(.L_39 - .L_38)
.L_38:
        /*009c*/ 	.word	0x00000000
        /*00a0*/ 	.short	0x0001
        /*00a2*/ 	.short	0x0008
        /*00a4*/ 	.byte	0x00, 0xf5, 0x21, 0x00


	//----- nvinfo : EIATTR_KPARAM_INFO
	.align		4
.L_39:
        /*00a8*/ 	.byte	0x04, 0x17
        /*00aa*/ 	.short	(.L_41 - .L_40)
.L_40:
        /*00ac*/ 	.word	0x00000000
        /*00b0*/ 	.short	0x0000
        /*00b2*/ 	.short	0x0000
        /*00b4*/ 	.byte	0x00, 0xf5, 0x21, 0x00


	//----- nvinfo : EIATTR_SPARSE_MMA_MASK
	.align		4
.L_41:
        /*00b8*/ 	.byte	0x03, 0x50
        /*00ba*/ 	.short	0x0000


	//----- nvinfo : EIATTR_MAXREG_COUNT
	.align		4
        /*00bc*/ 	.byte	0x03, 0x1b
        /*00be*/ 	.short	0x00ff


	//----- nvinfo : EIATTR_MERCURY_ISA_VERSION
	.align		4
        /*00c0*/ 	.byte	0x03, 0x5f
        /*00c2*/ 	.short	0x0101


	//----- nvinfo : EIATTR_VRC_CTA_INIT_COUNT
	.align		4
        /*00c4*/ 	.byte	0x02, 0x4a
	.zero		1
	.zero		1


	//----- nvinfo : EIATTR_EXIT_INSTR_OFFSETS
	.align		4
        /*00c8*/ 	.byte	0x04, 0x1c
        /*00ca*/ 	.short	(.L_43 - .L_42)


	//   ....[0]....
.L_42:
        /*00cc*/ 	.word	0x00000040


	//   ....[1]....
        /*00d0*/ 	.word	0x000000c0


	//   ....[2]....
        /*00d4*/ 	.word	0x00000c30


	//   ....[3]....
        /*00d8*/ 	.word	0x000014f0


	//----- nvinfo : EIATTR_CRS_STACK_SIZE
	.align		4
.L_43:
        /*00dc*/ 	.byte	0x04, 0x1e
        /*00de*/ 	.short	(.L_45 - .L_44)
.L_44:
        /*00e0*/ 	.word	0x00000000


	//----- nvinfo : EIATTR_CBANK_PARAM_SIZE
	.align		4
.L_45:
        /*00e4*/ 	.byte	0x03, 0x19
        /*00e6*/ 	.short	0x0038


	//----- nvinfo : EIATTR_PARAM_CBANK
	.align		4
        /*00e8*/ 	.byte	0x04, 0x0a
        /*00ea*/ 	.short	(.L_47 - .L_46)
	.align		4
.L_46:
        /*00ec*/ 	.word	index@(.nv.constant0._Z23matmul_deep_cuda_kernelPKfS0_Pfiiiiiiii)
        /*00f0*/ 	.short	0x0380
        /*00f2*/ 	.short	0x0038


	//----- nvinfo : EIATTR_SW_WAR
	.align		4
.L_47:
        /*00f4*/ 	.byte	0x04, 0x36
        /*00f6*/ 	.short	(.L_49 - .L_48)
.L_48:
        /*00f8*/ 	.word	0x00000008
.L_49:


//--------------------- .nv.info._Z18matmul_cuda_kernelPKfS0_Pfiii --------------------------
	.section	.nv.info._Z18matmul_cuda_kernelPKfS0_Pfiii,"",@"SHT_CUDA_INFO"
	.sectionflags	@""
	.align	4


	//----- nvinfo : EIATTR_CUDA_API_VERSION
	.align		4
        /*0000*/ 	.byte	0x04, 0x37
        /*0002*/ 	.short	(.L_51 - .L_50)
.L_50:
        /*0004*/ 	.word	0x00000082


	//----- nvinfo : EIATTR_KPARAM_INFO
	.align		4
.L_51:
        /*0008*/ 	.byte	0x04, 0x17
        /*000a*/ 	.short	(.L_53 - .L_52)
.L_52:
        /*000c*/ 	.word	0x00000000
        /*0010*/ 	.short	0x0005
        /*0012*/ 	.short	0x0020
        /*0014*/ 	.byte	0x00, 0xf0, 0x11, 0x00


	//----- nvinfo : EIATTR_KPARAM_INFO
	.align		4
.L_53:
        /*0018*/ 	.byte	0x04, 0x17
        /*001a*/ 	.short	(.L_55 - .L_54)
.L_54:
        /*001c*/ 	.word	0x00000000
        /*0020*/ 	.short	0x0004
        /*0022*/ 	.short	0x001c
        /*0024*/ 	.byte	0x00, 0xf0, 0x11, 0x00


	//----- nvinfo : EIATTR_KPARAM_INFO
	.align		4
.L_55:
        /*0028*/ 	.byte	0x04, 0x17
        /*002a*/ 	.short	(.L_57 - .L_56)
.L_56:
        /*002c*/ 	.word	0x00000000
        /*0030*/ 	.short	0x0003
        /*0032*/ 	.short	0x0018
        /*0034*/ 	.byte	0x00, 0xf0, 0x11, 0x00


	//----- nvinfo : EIATTR_KPARAM_INFO
	.align		4
.L_57:
        /*0038*/ 	.byte	0x04, 0x17
        /*003a*/ 	.short	(.L_59 - .L_58)
.L_58:
        /*003c*/ 	.word	0x00000000
        /*0040*/ 	.short	0x0002
        /*0042*/ 	.short	0x0010
        /*0044*/ 	.byte	0x00, 0xf5, 0x21, 0x00


	//----- nvinfo : EIATTR_KPARAM_INFO
	.align		4
.L_59:
        /*0048*/ 	.byte	0x04, 0x17
        /*004a*/ 	.short	(.L_61 - .L_60)
.L_60:
        /*004c*/ 	.word	0x00000000
        /*0050*/ 	.short	0x0001
        /*0052*/ 	.short	0x0008
        /*0054*/ 	.byte	0x00, 0xf5, 0x21, 0x00


	//----- nvinfo : EIATTR_KPARAM_INFO
	.align		4
.L_61:
        /*0058*/ 	.byte	0x04, 0x17
        /*005a*/ 	.short	(.L_63 - .L_62)
.L_62:
        /*005c*/ 	.word	0x00000000
        /*0060*/ 	.short	0x0000
        /*0062*/ 	.short	0x0000
        /*0064*/ 	.byte	0x00, 0xf5, 0x21, 0x00


	//----- nvinfo : EIATTR_SPARSE_MMA_MASK
	.align		4
.L_63:
        /*0068*/ 	.byte	0x03, 0x50
        /*006a*/ 	.short	0x0000


	//----- nvinfo : EIATTR_MAXREG_COUNT
	.align		4
        /*006c*/ 	.byte	0x03, 0x1b
        /*006e*/ 	.short	0x00ff


	//----- nvinfo : EIATTR_MERCURY_ISA_VERSION
	.align		4
        /*0070*/ 	.byte	0x03, 0x5f
        /*0072*/ 	.short	0x0101


	//----- nvinfo : EIATTR_VRC_CTA_INIT_COUNT
	.align		4
        /*0074*/ 	.byte	0x02, 0x4a
	.zero		1
	.zero		1


	//----- nvinfo : EIATTR_EXIT_INSTR_OFFSETS
	.align		4
        /*0078*/ 	.byte	0x04, 0x1c
        /*007a*/ 	.short	(.L_65 - .L_64)


	//   ....[0]....
.L_64:
        /*007c*/ 	.word	0x000000d0


	//   ....[1]....
        /*0080*/ 	.word	0x000008f0


	//----- nvinfo : EIATTR_CBANK_PARAM_SIZE
	.align		4
.L_65:
        /*0084*/ 	.byte	0x03, 0x19
        /*0086*/ 	.short	0x0024


	//----- nvinfo : EIATTR_PARAM_CBANK
	.align		4
        /*0088*/ 	.byte	0x04, 0x0a
        /*008a*/ 	.short	(.L_67 - .L_66)
	.align		4
.L_66:
        /*008c*/ 	.word	index@(.nv.constant0._Z18matmul_cuda_kernelPKfS0_Pfiii)
        /*0090*/ 	.short	0x0380
        /*0092*/ 	.short	0x0024


	//----- nvinfo : EIATTR_SW_WAR
	.align		4
.L_67:
        /*0094*/ 	.byte	0x04, 0x36
        /*0096*/ 	.short	(.L_69 - .L_68)
.L_68:
        /*0098*/ 	.word	0x00000008
.L_69:


//--------------------- .nv.info._Z21compare_arrays_kernelPKfS0_Pffi --------------------------
	.section	.nv.info._Z21compare_arrays_kernelPKfS0_Pffi,"",@"SHT_CUDA_INFO"
	.sectionflags	@""
	.align	4


	//----- nvinfo : EIATTR_CUDA_API_VERSION
	.align		4
        /*0000*/ 	.byte	0x04, 0x37
        /*0002*/ 	.short	(.L_71 - .L_70)
.L_70:
        /*0004*/ 	.word	0x00000082


	//----- nvinfo : EIATTR_KPARAM_INFO
	.align		4
.L_71:
        /*0008*/ 	.byte	0x04, 0x17
        /*000a*/ 	.short	(.L_73 - .L_72)
.L_72:
        /*000c*/ 	.word	0x00000000
        /*0010*/ 	.short	0x0004
        /*0012*/ 	.short	0x001c
        /*0014*/ 	.byte	0x00, 0xf0, 0x11, 0x00


	//----- nvinfo : EIATTR_KPARAM_INFO
	.align		4
.L_73:
        /*0018*/ 	.byte	0x04, 0x17
        /*001a*/ 	.short	(.L_75 - .L_74)
.L_74:
        /*001c*/ 	.word	0x00000000
        /*0020*/ 	.short	0x0003
        /*0022*/ 	.short	0x0018
        /*0024*/ 	.byte	0x00, 0xf0, 0x11, 0x00


	//----- nvinfo : EIATTR_KPARAM_INFO
	.align		4
.L_75:
        /*0028*/ 	.byte	0x04, 0x17
        /*002a*/ 	.short	(.L_77 - .L_76)
.L_76:
        /*002c*/ 	.word	0x00000000
        /*0030*/ 	.short	0x0002
        /*0032*/ 	.short	0x0010
        /*0034*/ 	.byte	0x00, 0xf5, 0x21, 0x00


	//----- nvinfo : EIATTR_KPARAM_INFO
	.align		4
.L_77:
        /*0038*/ 	.byte	0x04, 0x17
        /*003a*/ 	.short	(.L_79 - .L_78)
.L_78:
        /*003c*/ 	.word	0x00000000
        /*0040*/ 	.short	0x0001
        /*0042*/ 	.short	0x0008
        /*0044*/ 	.byte	0x00, 0xf5, 0x21, 0x00


	//----- nvinfo : EIATTR_KPARAM_INFO
	.align		4
.L_79:
        /*0048*/ 	.byte	0x04, 0x17
        /*004a*/ 	.short	(.L_81 - .L_80)
.L_80:
        /*004c*/ 	.word	0x00000000
        /*0050*/ 	.short	0x0000
        /*0052*/ 	.short	0x0000
        /*0054*/ 	.byte	0x00, 0xf5, 0x21, 0x00


	//----- nvinfo : EIATTR_SPARSE_MMA_MASK
	.align		4
.L_81:
        /*0058*/ 	.byte	0x03, 0x50
        /*005a*/ 	.short	0x0000


	//----- nvinfo : EIATTR_MAXREG_COUNT
	.align		4
        /*005c*/ 	.byte	0x03, 0x1b
        /*005e*/ 	.short	0x00ff


	//----- nvinfo : EIATTR_MERCURY_ISA_VERSION
	.align		4
        /*0060*/ 	.byte	0x03, 0x5f
        /*0062*/ 	.short	0x0101


	//----- nvinfo : EIATTR_VRC_CTA_INIT_COUNT
	.align		4
        /*0064*/ 	.byte	0x02, 0x4a
	.zero		1
	.zero		1


	//----- nvinfo : EIATTR_EXIT_INSTR_OFFSETS
	.align		4
        /*0068*/ 	.byte	0x04, 0x1c
        /*006a*/ 	.short	(.L_83 - .L_82)


	//   ....[0]....
.L_82:
        /*006c*/ 	.word	0x00000070


	//   ....[1]....
        /*0070*/ 	.word	0x00000120


	//   ....[2]....
        /*0074*/ 	.word	0x00000160


	//----- nvinfo : EIATTR_CBANK_PARAM_SIZE
	.align		4
.L_83:
        /*0078*/ 	.byte	0x03, 0x19
        /*007a*/ 	.short	0x0020


	//----- nvinfo : EIATTR_PARAM_CBANK
	.align		4
        /*007c*/ 	.byte	0x04, 0x0a
        /*007e*/ 	.short	(.L_85 - .L_84)
	.align		4
.L_84:
        /*0080*/ 	.word	index@(.nv.constant0._Z21compare_arrays_kernelPKfS0_Pffi)
        /*0084*/ 	.short	0x0380
        /*0086*/ 	.short	0x0020


	//----- nvinfo : EIATTR_SW_WAR
	.align		4
.L_85:
        /*0088*/ 	.byte	0x04, 0x36
        /*008a*/ 	.short	(.L_87 - .L_86)
.L_86:
        /*008c*/ 	.word	0x00000008
.L_87:


//--------------------- .nv.callgraph             --------------------------
	.section	.nv.callgraph,"",@"SHT_CUDA_CALLGRAPH"
	.align	4
	.sectionentsize	8
	.align		4
        /*0000*/ 	.word	0x00000000
	.align		4
        /*0004*/ 	.word	0xffffffff
	.align		4
        /*0008*/ 	.word	0x00000000
	.align		4
        /*000c*/ 	.word	0xfffffffe
	.align		4
        /*0010*/ 	.word	0x00000000
	.align		4
        /*0014*/ 	.word	0xfffffffd
	.align		4
        /*0018*/ 	.word	0x00000000
	.align		4
        /*001c*/ 	.word	0xfffffffc


//--------------------- .text._Z23matmul_deep_cuda_kernelPKfS0_Pfiiiiiiii --------------------------
	.section	.text._Z23matmul_deep_cuda_kernelPKfS0_Pfiiiiiiii,"ax",@progbits
	.align	128
        .global         _Z23matmul_deep_cuda_kernelPKfS0_Pfiiiiiiii
        .type           _Z23matmul_deep_cuda_kernelPKfS0_Pfiiiiiiii,@function
        .size           _Z23matmul_deep_cuda_kernelPKfS0_Pfiiiiiiii,(.L_x_37 - _Z23matmul_deep_cuda_kernelPKfS0_Pfiiiiiiii)
        .other          _Z23matmul_deep_cuda_kernelPKfS0_Pfiiiiiiii,@"STO_CUDA_ENTRY STV_DEFAULT"
_Z23matmul_deep_cuda_kernelPKfS0_Pfiiiiiiii:
.text._Z23matmul_deep_cuda_kernelPKfS0_Pfiiiiiiii:
[----:B------:R-:W-:Y:S08]  /*0000*/  LDC R1, c[0x0][0x37c] ;  /* 0x0000df00ff017b82 */ /* 0x000ff00000000800 */
[----:B------:R-:W0:Y:S08]  /*0010*/  LDC R0, c[0x0][0x3a8] ;  /* 0x0000ea00ff007b82 */ /* 0x000e300000000800 */
[----:B------:R-:W1:Y:S01]  /*0020*/  S2UR UR4, SR_CTAID.X ;  /* 0x00000000000479c3 */ /* 0x000e620000002500 */
[----:B0-----:R-:W-:-:S13]  /*0030*/  ISETP.GE.AND P0, PT, R0, 0x1, PT ;  /* 0x000000010000780c */ /* 0x001fda0003f06270 */
[----:B-1----:R-:W-:Y:S05]  /*0040*/  @!P0 EXIT ;  /* 0x000000000000894d */ /* 0x002fea0003800000 */
[----:B------:R-:W0:Y:S01]  /*0050*/  LDC.64 R6, c[0x0][0x3a0] ;  /* 0x0000e800ff067b82 */ /* 0x000e220000000a00 */
[----:B------:R-:W1:Y:S01]  /*0060*/  S2R R4, SR_TID.Y ;  /* 0x0000000000047919 */ /* 0x000e620000002200 */
[----:B------:R-:W2:Y:S06]  /*0070*/  S2R R5, SR_CTAID.Y ;  /* 0x0000000000057919 */ /* 0x000eac0000002600 */
[----:B------:R-:W3:Y:S01]  /*0080*/  LDC R3, c[0x0][0x360] ;  /* 0x0000d800ff037b82 */ /* 0x000ee20000000800 */
[----:B------:R-:W4:Y:S01]  /*0090*/  S2R R0, SR_TID.X ;  /* 0x0000000000007919 */ /* 0x000f220000002100 */
[----:B------:R-:W0:Y:S02]  /*00a0*/  LDCU UR5, c[0x0][0x364] ;  /* 0x00006c80ff0577ac */ /* 0x000e240008000800 */
[----:B0-----:R-:W-:-:S13]  /*00b0*/  ISETP.GE.AND P0, PT, R7, 0x1, PT ;  /* 0x000000010700780c */ /* 0x001fda0003f06270 */
[----:B-1234-:R-:W-:Y:S05]  /*00c0*/  @!P0 EXIT ;  /* 0x000000000000894d */ /* 0x01efea0003800000 */
[----:B------:R-:W0:Y:S01]  /*00d0*/  LDC R9, c[0x0][0x39c] ;  /* 0x0000e700ff097b82 */ /* 0x000e220000000800 */
[----:B------:R-:W1:Y:S01]  /*00e0*/  LDCU UR6, c[0x0][0x398] ;  /* 0x00007300ff0677ac */ /* 0x000e620008000800 */
[----:B------:R-:W-:Y:S02]  /*00f0*/  IMAD R4, R5, UR5, R4 ;  /* 0x0000000505047c24 */ /* 0x000fe4000f8e0204 */
[----:B------:R-:W-:Y:S01]  /*0100*/  IMAD R3, R3, UR4, R0 ;  /* 0x0000000403037c24 */ /* 0x000fe2000f8e0200 */
[----:B------:R-:W2:Y:S03]  /*0110*/  LDCU.64 UR10, c[0x0][0x358] ;  /* 0x00006b00ff0a77ac */ /* 0x000ea60008000a00 */
[C---:B------:R-:W-:Y:S01]  /*0120*/  IMAD R0, R4.reuse, R6, R3 ;  /* 0x0000000604007224 */ /* 0x040fe200078e0203 */
[----:B-1----:R-:W-:-:S04]  /*0130*/  ISETP.GE.AND P1, PT, R4, UR6, PT ;  /* 0x0000000604007c0c */ /* 0x002fc8000bf26270 */
[----:B------:R-:W-:Y:S02]  /*0140*/  ISETP.GE.OR P1, PT, R3, R6, P1 ;  /* 0x000000060300720c */ /* 0x000fe40000f26670 */
[----:B0-----:R-:W-:-:S13]  /*0150*/  ISETP.GT.AND P0, PT, R9, RZ, PT ;  /* 0x000000ff0900720c */ /* 0x001fda0003f04270 */
[----:B--2---:R-:W-:Y:S05]  /*0160*/  @P0 BRA `(.L_x_0) ;  /* 0x0000000800b40947 */ /* 0x004fea0003800000 */
[C---:B------:R-:W-:Y:S01]  /*0170*/  LOP3.LUT R14, R7.reuse, 0x3, RZ, 0xc0, !PT ;  /* 0x00000003070e7812 */ /* 0x040fe200078ec0ff */
[----:B------:R-:W-:Y:S01]  /*0180*/  UMOV UR4, URZ ;  /* 0x000000ff00047c82 */ /* 0x000fe20008000000 */
[----:B------:R-:W-:Y:S02]  /*0190*/  LOP3.LUT R2, R7, 0x7ffffffc, RZ, 0xc0, !PT ;  /* 0x7ffffffc07027812 */ /* 0x000fe400078ec0ff */
[----:B------:R-:W-:-:S13]  /*01a0*/  ISETP.EQ.OR P2, PT, R14, 0x2, P1 ;  /* 0x000000020e00780c */ /* 0x000fda0000f42670 */
.L_x_21:
[----:B0-----:R-:W0:Y:S01]  /*01b0*/  LDCU UR5, c[0x0][0x3a4] ;  /* 0x00007480ff0577ac */ /* 0x001e220008000800 */
[----:B------:R-:W-:Y:S01]  /*01c0*/  HFMA2 R8, -RZ, RZ, 0, 0 ;  /* 0x00000000ff087431 */ /* 0x000fe200000001ff */
[----:B-1----:R-:W1:Y:S01]  /*01d0*/  LDCU UR6, c[0x0][0x3a8] ;  /* 0x00007500ff0677ac */ /* 0x002e620008000800 */
[----:B------:R-:W-:Y:S01]  /*01e0*/  UMOV UR7, UR4 ;  /* 0x0000000400077c82 */ /* 0x000fe20008000000 */
[----:B------:R-:W-:Y:S02]  /*01f0*/  UIADD3 UR4, UPT, UPT, UR4, 0x1, URZ ;  /* 0x0000000104047890 */ /* 0x000fe4000fffe0ff */
[----:B0-----:R-:W-:Y:S02]  /*0200*/  UISETP.GE.U32.AND UP0, UPT, UR5, 0x4, UPT ;  /* 0x000000040500788c */ /* 0x001fe4000bf06070 */
[----:B-1----:R-:W-:-:S07]  /*0210*/  UISETP.NE.AND UP1, UPT, UR4, UR6, UPT ;  /* 0x000000060400728c */ /* 0x002fce000bf25270 */
[----:B--234-:R-:W-:Y:S05]  /*0220*/  BRA.U !UP0, `(.L_x_1) ;  /* 0x0000000908107547 */ /* 0x01cfea000b800000 */
[----:B------:R-:W0:Y:S01]  /*0230*/  LDC R3, c[0x0][0x3b4] ;  /* 0x0000ed00ff037b82 */ /* 0x000e220000000800 */
[----:B------:R-:W-:Y:S01]  /*0240*/  ISETP.GT.AND P0, PT, R2, RZ, PT ;  /* 0x000000ff0200720c */ /* 0x000fe20003f04270 */
[----:B------:R-:W1:Y:S01]  /*0250*/  LDCU UR9, c[0x0][0x3a4] ;  /* 0x00007480ff0977ac */ /* 0x000e620008000800 */
[----:B------:R-:W-:-:S05]  /*0260*/  UMOV UR5, URZ ;  /* 0x000000ff00057c82 */ /* 0x000fca0008000000 */
[----:B------:R-:W2:Y:S06]  /*0270*/  LDC.64 R4, c[0x0][0x390] ;  /* 0x0000e400ff047b82 */ /* 0x000eac0000000a00 */
[----:B------:R-:W-:Y:S05]  /*0280*/  @!P0 BRA `(.L_x_2) ;  /* 0x0000000400b48947 */ /* 0x000fea0003800000 */
[----:B------:R-:W-:Y:S02]  /*0290*/  IADD3 R6, PT, PT, R2, -UR5, RZ ;  /* 0x8000000502067c10 */ /* 0x000fe4000fffe0ff */
[----:B------:R-:W-:Y:S02]  /*02a0*/  PLOP3.LUT P0, PT, PT, PT, PT, 0x80, 0x8 ;  /* 0x000000000008781c */ /* 0x000fe40003f0f070 */
[----:B------:R-:W-:-:S13]  /*02b0*/  ISETP.GT.AND P3, PT, R6, 0xc, PT ;  /* 0x0000000c0600780c */ /* 0x000fda0003f64270 */
[----:B------:R-:W-:Y:S05]  /*02c0*/  @!P3 BRA `(.L_x_3) ;  /* 0x000000040000b947 */ /* 0x000fea0003800000 */
[----:B------:R-:W3:Y:S01]  /*02d0*/  LDC R9, c[0x0][0x3b4] ;  /* 0x0000ed00ff097b82 */ /* 0x000ee20000000800 */
[----:B------:R-:W-:Y:S01]  /*02e0*/  PLOP3.LUT P0, PT, PT, PT, PT, 0x8, 0x80 ;  /* 0x000000000080781c */ /* 0x000fe20003f0e170 */
[----:B------:R-:W4:Y:S01]  /*02f0*/  LDCU UR8, c[0x0][0x3a4] ;  /* 0x00007480ff0877ac */ /* 0x000f220008000800 */
[----:B------:R-:W-:-:S05]  /*0300*/  IADD3 R8, PT, PT, R2, -0xc, RZ ;  /* 0xfffffff402087810 */ /* 0x000fca0007ffe0ff */
[----:B------:R-:W0:Y:S06]  /*0310*/  LDC.64 R6, c[0x0][0x390] ;  /* 0x0000e400ff067b82 */ /* 0x000e2c0000000a00 */
.L_x_12:
[----:B------:R-:W-:Y:S04]  /*0320*/  BSSY.RECONVERGENT B0, `(.L_x_4) ;  /* 0x000000c000007945 */ /* 0x000fe80003800200 */
[----:B01--4-:R-:W-:Y:S05]  /*0330*/  @P1 BRA `(.L_x_5) ;  /* 0x0000000000281947 */ /* 0x013fea0003800000 */
[----:B----4-:R-:W-:-:S06]  /*0340*/  UIMAD UR6, UR7, UR8, UR5 ;  /* 0x00000008070672a4 */ /* 0x010fcc000f8e0205 */
[----:B---3--:R-:W-:-:S04]  /*0350*/  IMAD R11, R9, UR6, R0 ;  /* 0x00000006090b7c24 */ /* 0x008fc8000f8e0200 */
[----:B0-----:R-:W-:-:S05]  /*0360*/  IMAD.WIDE R10, R11, 0x4, R6 ;  /* 0x000000040b0a7825 */ /* 0x001fca00078e0206 */
[----:B------:R0:W-:Y:S01]  /*0370*/  STG.E desc[UR10][R10.64], RZ ;  /* 0x000000ff0a007986 */ /* 0x0001e2000c10190a */
[----:B------:R-:W-:-:S05]  /*0380*/  IMAD.WIDE R12, R9, 0x4, R10 ;  /* 0x00000004090c7825 */ /* 0x000fca00078e020a */
[----:B------:R0:W-:Y:S01]  /*0390*/  STG.E desc[UR10][R12.64], RZ ;  /* 0x000000ff0c007986 */ /* 0x0001e2000c10190a */
[----:B------:R-:W-:-:S05]  /*03a0*/  IMAD.WIDE R16, R9, 0x4, R12 ;  /* 0x0000000409107825 */ /* 0x000fca00078e020c */
[----:B------:R0:W-:Y:S01]  /*03b0*/  STG.E desc[UR10][R16.64], RZ ;  /* 0x000000ff10007986 */ /* 0x0001e2000c10190a */
[----:B------:R-:W-:-:S05]  /*03c0*/  IMAD.WIDE R18, R9, 0x4, R16 ;  /* 0x0000000409127825 */ /* 0x000fca00078e0210 */
[----:B------:R0:W-:Y:S02]  /*03d0*/  STG.E desc[UR10][R18.64], RZ ;  /* 0x000000ff12007986 */ /* 0x0001e4000c10190a */
.L_x_5:
[----:B-1--4-:R-:W-:Y:S05]  /*03e0*/  BSYNC.RECONVERGENT B0 ;  /* 0x0000000000007941 */ /* 0x012fea0003800200 */
.L_x_4:
[----:B------:R-:W-:Y:S04]  /*03f0*/  BSSY.RECONVERGENT B0, `(.L_x_6) ;  /* 0x000000d000007945 */ /* 0x000fe80003800200 */
[----:B------:R-:W-:Y:S05]  /*0400*/  @P1 BRA `(.L_x_7) ;  /* 0x00000000002c1947 */ /* 0x000fea0003800000 */
[----:B------:R-:W-:-:S04]  /*0410*/  UIADD3 UR6, UPT, UPT, UR5, 0x4, URZ ;  /* 0x0000000405067890 */ /* 0x000fc8000fffe0ff */
[----:B------:R-:W-:-:S06]  /*0420*/  UIMAD UR6, UR7, UR8, UR6 ;  /* 0x00000008070672a4 */ /* 0x000fcc000f8e0206 */
[----:B0--3--:R-:W-:-:S04]  /*0430*/  IMAD R11, R9, UR6, R0 ;  /* 0x00000006090b7c24 */ /* 0x009fc8000f8e0200 */
[----:B------:R-:W-:-:S05]  /*0440*/  IMAD.WIDE R10, R11, 0x4, R6 ;  /* 0x000000040b0a7825 */ /* 0x000fca00078e0206 */
[----:B------:R1:W-:Y:S01]  /*0450*/  STG.E desc[UR10][R10.64], RZ ;  /* 0x000000ff0a007986 */ /* 0x0003e2000c10190a */
[----:B------:R-:W-:-:S05]  /*0460*/  IMAD.WIDE R12, R9, 0x4, R10 ;  /* 0x00000004090c7825 */ /* 0x000fca00078e020a */
[----:B------:R1:W-:Y:S01]  /*0470*/  STG.E desc[UR10][R12.64], RZ ;  /* 0x000000ff0c007986 */ /* 0x0003e2000c10190a */
[----:B------:R-:W-:-:S05]  /*0480*/  IMAD.WIDE R16, R9, 0x4, R12 ;  /* 0x0000000409107825 */ /* 0x000fca00078e020c */
[----:B------:R1:W-:Y:S01]  /*0490*/  STG.E desc[UR10][R16.64], RZ ;  /* 0x000000ff10007986 */ /* 0x0003e2000c10190a */
[----:B------:R-:W-:-:S05]  /*04a0*/  IMAD.WIDE R18, R9, 0x4, R16 ;  /* 0x0000000409127825 */ /* 0x000fca00078e0210 */
[----:B------:R1:W-:Y:S02]  /*04b0*/  STG.E desc[UR10][R18.64], RZ ;  /* 0x000000ff12007986 */ /* 0x0003e4000c10190a */
.L_x_7:
[----:B------:R-:W-:Y:S05]  /*04c0*/  BSYNC.RECONVERGENT B0 ;  /* 0x0000000000007941 */ /* 0x000fea0003800200 */
.L_x_6:
[----:B------:R-:W-:Y:S04]  /*04d0*/  BSSY.RECONVERGENT B0, `(.L_x_8) ;  /* 0x000000d000007945 */ /* 0x000fe80003800200 */
[----:B------:R-:W-:Y:S05]  /*04e0*/  @P1 BRA `(.L_x_9) ;  /* 0x00000000002c1947 */ /* 0x000fea0003800000 */
[----:B------:R-:W-:-:S04]  /*04f0*/  UIADD3 UR6, UPT, UPT, UR5, 0x8, URZ ;  /* 0x0000000805067890 */ /* 0x000fc8000fffe0ff */
[----:B------:R-:W-:-:S06]  /*0500*/  UIMAD UR6, UR7, UR8, UR6 ;  /* 0x00000008070672a4 */ /* 0x000fcc000f8e0206 */
[----:B01-3--:R-:W-:-:S04]  /*0510*/  IMAD R11, R9, UR6, R0 ;  /* 0x00000006090b7c24 */ /* 0x00bfc8000f8e0200 */
        /* <DEDUP_REMOVED lines=8> */
.L_x_9:
[----:B------:R-:W-:Y:S05]  /*05a0*/  BSYNC.RECONVERGENT B0 ;  /* 0x0000000000007941 */ /* 0x000fea0003800200 */
.L_x_8:
[----:B------:R-:W-:Y:S04]  /*05b0*/  BSSY.RECONVERGENT B0, `(.L_x_10) ;  /* 0x000000d000007945 */ /* 0x000fe80003800200 */
[----:B------:R-:W-:Y:S05]  /*05c0*/  @P1 BRA `(.L_x_11) ;  /* 0x00000000002c1947 */ /* 0x000fea0003800000 */
[----:B------:R-:W-:-:S04]  /*05d0*/  UIADD3 UR6, UPT, UPT, UR5, 0xc, URZ ;  /* 0x0000000c05067890 */ /* 0x000fc8000fffe0ff */
[----:B------:R-:W-:-:S06]  /*05e0*/  UIMAD UR6, UR7, UR8, UR6 ;  /* 0x00000008070672a4 */ /* 0x000fcc000f8e0206 */
[----:B01-34-:R-:W-:-:S04]  /*05f0*/  IMAD R11, R9, UR6, R0 ;  /* 0x00000006090b7c24 */ /* 0x01bfc8000f8e0200 */
        /* <DEDUP_REMOVED lines=8> */
.L_x_11:
[----:B------:R-:W-:Y:S05]  /*0680*/  BSYNC.RECONVERGENT B0 ;  /* 0x0000000000007941 */ /* 0x000fea0003800200 */
.L_x_10:
[----:B------:R-:W-:-:S06]  /*0690*/  UIADD3 UR5, UPT, UPT, UR5, 0x10, URZ ;  /* 0x0000001005057890 */ /* 0x000fcc000fffe0ff */
[----:B------:R-:W-:-:S13]  /*06a0*/  ISETP.LE.AND P3, PT, R8, UR5, PT ;  /* 0x0000000508007c0c */ /* 0x000fda000bf63270 */
[----:B------:R-:W-:Y:S05]  /*06b0*/  @!P3 BRA `(.L_x_12) ;  /* 0xfffffffc0018b947 */ /* 0x000fea000383ffff */
[----:B------:R-:W-:-:S07]  /*06c0*/  MOV R8, R2 ;  /* 0x0000000200087202 */ /* 0x000fce0000000f00 */
.L_x_3:
[----:B0-----:R-:W-:-:S04]  /*06d0*/  IADD3 R6, PT, PT, R2, -UR5, RZ ;  /* 0x8000000502067c10 */ /* 0x001fc8000fffe0ff */
[----:B------:R-:W-:-:S13]  /*06e0*/  ISETP.GT.AND P3, PT, R6, 0x4, PT ;  /* 0x000000040600780c */ /* 0x000fda0003f64270 */
[----:B------:R-:W-:Y:S05]  /*06f0*/  @!P3 BRA `(.L_x_13) ;  /* 0x000000000090b947 */ /* 0x000fea0003800000 */
[----:B------:R-:W-:Y:S01]  /*0700*/  UIADD3 UR8, UPT, UPT, UR5, 0x4, URZ ;  /* 0x0000000405087890 */ /* 0x000fe2000fffe0ff */
[----:B------:R-:W-:Y:S01]  /*0710*/  BSSY.RECONVERGENT B0, `(.L_x_14) ;  /* 0x0000010000007945 */ /* 0x000fe20003800200 */
[----:B------:R-:W-:-:S03]  /*0720*/  PLOP3.LUT P0, PT, PT, PT, PT, 0x8, 0x80 ;  /* 0x000000000080781c */ /* 0x000fc60003f0e170 */
[----:B------:R-:W-:Y:S10]  /*0730*/  @P1 BRA `(.L_x_15) ;  /* 0x0000000000341947 */ /* 0x000ff40003800000 */
[----:B------:R-:W0:Y:S01]  /*0740*/  LDCU UR6, c[0x0][0x3a4] ;  /* 0x00007480ff0677ac */ /* 0x000e220008000800 */
[----:B-1--4-:R-:W3:Y:S08]  /*0750*/  LDC R13, c[0x0][0x3b4] ;  /* 0x0000ed00ff0d7b82 */ /* 0x012ef00000000800 */
[----:B------:R-:W1:Y:S01]  /*0760*/  LDC.64 R6, c[0x0][0x390] ;  /* 0x0000e400ff067b82 */ /* 0x000e620000000a00 */
[----:B0-----:R-:W-:-:S06]  /*0770*/  UIMAD UR6, UR7, UR6, UR5 ;  /* 0x00000006070672a4 */ /* 0x001fcc000f8e0205 */
[----:B---3--:R-:W-:-:S04]  /*0780*/  IMAD R9, R13, UR6, R0 ;  /* 0x000000060d097c24 */ /* 0x008fc8000f8e0200 */
[----:B-1----:R-:W-:-:S05]  /*0790*/  IMAD.WIDE R6, R9, 0x4, R6 ;  /* 0x0000000409067825 */ /* 0x002fca00078e0206 */
[----:B------:R0:W-:Y:S01]  /*07a0*/  STG.E desc[UR10][R6.64], RZ ;  /* 0x000000ff06007986 */ /* 0x0001e2000c10190a */
[----:B------:R-:W-:-:S05]  /*07b0*/  IMAD.WIDE R8, R13, 0x4, R6 ;  /* 0x000000040d087825 */ /* 0x000fca00078e0206 */
[----:B------:R0:W-:Y:S01]  /*07c0*/  STG.E desc[UR10][R8.64], RZ ;  /* 0x000000ff08007986 */ /* 0x0001e2000c10190a */
[----:B------:R-:W-:-:S05]  /*07d0*/  IMAD.WIDE R10, R13, 0x4, R8 ;  /* 0x000000040d0a7825 */ /* 0x000fca00078e0208 */
[----:B------:R0:W-:Y:S01]  /*07e0*/  STG.E desc[UR10][R10.64], RZ ;  /* 0x000000ff0a007986 */ /* 0x0001e2000c10190a */
[----:B------:R-:W-:-:S05]  /*07f0*/  IMAD.WIDE R12, R13, 0x4, R10 ;  /* 0x000000040d0c7825 */ /* 0x000fca00078e020a */
[----:B------:R0:W-:Y:S02]  /*0800*/  STG.E desc[UR10][R12.64], RZ ;  /* 0x000000ff0c007986 */ /* 0x0001e4000c10190a */
.L_x_15:
[----:B-1----:R-:W-:Y:S05]  /*0810*/  BSYNC.RECONVERGENT B0 ;  /* 0x0000000000007941 */ /* 0x002fea0003800200 */
.L_x_14:
[----:B------:R-:W-:Y:S01]  /*0820*/  UIADD3 UR5, UPT, UPT, UR8, 0x4, URZ ;  /* 0x0000000408057890 */ /* 0x000fe2000fffe0ff */
[----:B------:R-:W-:Y:S04]  /*0830*/  BSSY.RECONVERGENT B0, `(.L_x_16) ;  /* 0x000000f000007945 */ /* 0x000fe80003800200 */
[----:B------:R-:W-:Y:S07]  /*0840*/  @P1 BRA `(.L_x_17) ;  /* 0x0000000000341947 */ /* 0x000fee0003800000 */
[----:B------:R-:W1:Y:S01]  /*0850*/  LDCU UR6, c[0x0][0x3a4] ;  /* 0x00007480ff0677ac */ /* 0x000e620008000800 */
[----:B0---4-:R-:W3:Y:S08]  /*0860*/  LDC R13, c[0x0][0x3b4] ;  /* 0x0000ed00ff0d7b82 */ /* 0x011ef00000000800 */
[----:B------:R-:W0:Y:S01]  /*0870*/  LDC.64 R6, c[0x0][0x390] ;  /* 0x0000e400ff067b82 */ /* 0x000e220000000a00 */
[----:B-1----:R-:W-:-:S06]  /*0880*/  UIMAD UR6, UR7, UR6, UR8 ;  /* 0x00000006070672a4 */ /* 0x002fcc000f8e0208 */
        /* <DEDUP_REMOVED lines=9> */
.L_x_17:
[----:B------:R-:W-:Y:S05]  /*0920*/  BSYNC.RECONVERGENT B0 ;  /* 0x0000000000007941 */ /* 0x000fea0003800200 */
.L_x_16:
[----:B01----:R-:W-:-:S07]  /*0930*/  MOV R8, R2 ;  /* 0x0000000200087202 */ /* 0x003fce0000000f00 */
.L_x_13:
[----:B------:R-:W-:-:S13]  /*0940*/  ISETP.NE.OR P0, PT, R2, UR5, P0 ;  /* 0x0000000502007c0c */ /* 0x000fda0008705670 */
[----:B------:R-:W-:Y:S05]  /*0950*/  @!P0 BRA `(.L_x_1) ;  /* 0x0000000000448947 */ /* 0x000fea0003800000 */
.L_x_2:
[----:B------:R-:W-:Y:S04]  /*0960*/  BSSY.RECONVERGENT B0, `(.L_x_18) ;  /* 0x000000c000007945 */ /* 0x000fe80003800200 */
[----:B0-----:R-:W-:Y:S05]  /*0970*/  @P1 BRA `(.L_x_19) ;  /* 0x0000000000281947 */ /* 0x001fea0003800000 */
[----:B-1----:R-:W-:-:S06]  /*0980*/  UIMAD UR6, UR7, UR9, UR5 ;  /* 0x00000009070672a4 */ /* 0x002fcc000f8e0205 */
[----:B0-----:R-:W-:-:S04]  /*0990*/  IMAD R7, R3, UR6, R0 ;  /* 0x0000000603077c24 */ /* 0x001fc8000f8e0200 */
[----:B--2---:R-:W-:-:S05]  /*09a0*/  IMAD.WIDE R6, R7, 0x4, R4 ;  /* 0x0000000407067825 */ /* 0x004fca00078e0204 */
[----:B------:R0:W-:Y:S01]  /*09b0*/  STG.E desc[UR10][R6.64], RZ ;  /* 0x000000ff06007986 */ /* 0x0001e2000c10190a */
[----:B---3--:R-:W-:-:S05]  /*09c0*/  IMAD.WIDE R8, R3, 0x4, R6 ;  /* 0x0000000403087825 */ /* 0x008fca00078e0206 */
[----:B------:R0:W-:Y:S01]  /*09d0*/  STG.E desc[UR10][R8.64], RZ ;  /* 0x000000ff08007986 */ /* 0x0001e2000c10190a */
[----:B----4-:R-:W-:-:S05]  /*09e0*/  IMAD.WIDE R10, R3, 0x4, R8 ;  /* 0x00000004030a7825 */ /* 0x010fca00078e0208 */
[----:B------:R0:W-:Y:S01]  /*09f0*/  STG.E desc[UR10][R10.64], RZ ;  /* 0x000000ff0a007986 */ /* 0x0001e2000c10190a */
[----:B------:R-:W-:-:S05]  /*0a00*/  IMAD.WIDE R12, R3, 0x4, R10 ;  /* 0x00000004030c7825 */ /* 0x000fca00078e020a */
[----:B------:R0:W-:Y:S02]  /*0a10*/  STG.E desc[UR10][R12.64], RZ ;  /* 0x000000ff0c007986 */ /* 0x0001e4000c10190a */
.L_x_19:
[----:B-1----:R-:W-:Y:S05]  /*0a20*/  BSYNC.RECONVERGENT B0 ;  /* 0x0000000000007941 */ /* 0x002fea0003800200 */
.L_x_18:
[----:B------:R-:W-:-:S06]  /*0a30*/  UIADD3 UR5, UPT, UPT, UR5, 0x4, URZ ;  /* 0x0000000405057890 */ /* 0x000fcc000fffe0ff */
[----:B------:R-:W-:-:S13]  /*0a40*/  ISETP.NE.AND P0, PT, R2, UR5, PT ;  /* 0x0000000502007c0c */ /* 0x000fda000bf05270 */
[----:B------:R-:W-:Y:S05]  /*0a50*/  @P0 BRA `(.L_x_2) ;  /* 0xfffffffc00c00947 */ /* 0x000fea000383ffff */
[----:B0-----:R-:W-:-:S07]  /*0a60*/  MOV R8, R2 ;  /* 0x0000000200087202 */ /* 0x001fce0000000f00 */
.L_x_1:
[----:B------:R-:W-:-:S13]  /*0a70*/  ISETP.NE.AND P0, PT, R14, RZ, PT ;  /* 0x000000ff0e00720c */ /* 0x000fda0003f05270 */
[----:B------:R-:W-:Y:S05]  /*0a80*/  @!P0 BRA `(.L_x_20) ;  /* 0x0000000000648947 */ /* 0x000fea0003800000 */
[----:B------:R-:W0:Y:S01]  /*0a90*/  @!P1 LDC R3, c[0x0][0x3a4] ;  /* 0x0000e900ff039b82 */ /* 0x000e220000000800 */
[----:B------:R-:W-:-:S07]  /*0aa0*/  ISETP.NE.AND P0, PT, R14, 0x1, PT ;  /* 0x000000010e00780c */ /* 0x000fce0003f05270 */
[----:B------:R-:W5:Y:S08]  /*0ab0*/  @!P1 LDC R6, c[0x0][0x3b4] ;  /* 0x0000ed00ff069b82 */ /* 0x000f700000000800 */
[----:B--2---:R-:W2:Y:S01]  /*0ac0*/  @!P1 LDC.64 R4, c[0x0][0x390] ;  /* 0x0000e400ff049b82 */ /* 0x004ea20000000a00 */
[----:B0-----:R-:W-:-:S04]  /*0ad0*/  @!P1 IMAD R3, R3, UR7, R8 ;  /* 0x0000000703039c24 */ /* 0x001fc8000f8e0208 */
[----:B-----5:R-:W-:-:S04]  /*0ae0*/  @!P1 IMAD R3, R3, R6, R0 ;  /* 0x0000000603039224 */ /* 0x020fc800078e0200 */
[----:B--2---:R-:W-:-:S05]  /*0af0*/  @!P1 IMAD.WIDE R4, R3, 0x4, R4 ;  /* 0x0000000403049825 */ /* 0x004fca00078e0204 */
[----:B------:R0:W-:Y:S01]  /*0b00*/  @!P1 STG.E desc[UR10][R4.64], RZ ;  /* 0x000000ff04009986 */ /* 0x0001e2000c10190a */
[----:B------:R-:W-:Y:S05]  /*0b10*/  @!P0 BRA `(.L_x_20) ;  /* 0x0000000000408947 */ /* 0x000fea0003800000 */
[----:B------:R-:W2:Y:S08]  /*0b20*/  @!P1 LDC R3, c[0x0][0x3a4] ;  /* 0x0000e900ff039b82 */ /* 0x000eb00000000800 */
[----:B---3--:R-:W3:Y:S08]  /*0b30*/  @!P2 LDC R9, c[0x0][0x3a4] ;  /* 0x0000e900ff09ab82 */ /* 0x008ef00000000800 */
[----:B-1--4-:R-:W1:Y:S08]  /*0b40*/  @!P1 LDC R10, c[0x0][0x3b4] ;  /* 0x0000ed00ff0a9b82 */ /* 0x012e700000000800 */
[----:B------:R-:W4:Y:S01]  /*0b50*/  @!P2 LDC R11, c[0x0][0x3b4] ;  /* 0x0000ed00ff0bab82 */ /* 0x000f220000000800 */
[----:B--2---:R-:W-:-:S07]  /*0b60*/  @!P1 IMAD R3, R3, UR7, R8 ;  /* 0x0000000703039c24 */ /* 0x004fce000f8e0208 */
[----:B------:R-:W2:Y:S01]  /*0b70*/  @!P1 LDC.64 R6, c[0x0][0x390] ;  /* 0x0000e400ff069b82 */ /* 0x000ea20000000a00 */
[----:B---3--:R-:W-:-:S05]  /*0b80*/  @!P2 IMAD R9, R9, UR7, R8 ;  /* 0x000000070909ac24 */ /* 0x008fca000f8e0208 */
[----:B------:R-:W-:Y:S02]  /*0b90*/  @!P2 IADD3 R9, PT, PT, R9, 0x2, RZ ;  /* 0x000000020909a810 */ /* 0x000fe40007ffe0ff */
[----:B0-----:R-:W0:Y:S01]  /*0ba0*/  @!P2 LDC.64 R4, c[0x0][0x390] ;  /* 0x0000e400ff04ab82 */ /* 0x001e220000000a00 */
[----:B-1----:R-:W-:-:S05]  /*0bb0*/  @!P1 IMAD R3, R3, R10, R10 ;  /* 0x0000000a03039224 */ /* 0x002fca00078e020a */
[----:B------:R-:W-:Y:S01]  /*0bc0*/  @!P1 IADD3 R3, PT, PT, R0, R3, RZ ;  /* 0x0000000300039210 */ /* 0x000fe20007ffe0ff */
[----:B----4-:R-:W-:-:S04]  /*0bd0*/  @!P2 IMAD R9, R9, R11, R0 ;  /* 0x0000000b0909a224 */ /* 0x010fc800078e0200 */
[----:B--2---:R-:W-:-:S05]  /*0be0*/  @!P1 IMAD.WIDE R6, R3, 0x4, R6 ;  /* 0x0000000403069825 */ /* 0x004fca00078e0206 */
[----:B------:R1:W-:Y:S01]  /*0bf0*/  @!P1 STG.E desc[UR10][R6.64], RZ ;  /* 0x000000ff06009986 */ /* 0x0003e2000c10190a */
[----:B0-----:R-:W-:-:S05]  /*0c00*/  @!P2 IMAD.WIDE R4, R9, 0x4, R4 ;  /* 0x000000040904a825 */ /* 0x001fca00078e0204 */
[----:B------:R1:W-:Y:S02]  /*0c10*/  @!P2 STG.E desc[UR10][R4.64], RZ ;  /* 0x000000ff0400a986 */ /* 0x0003e4000c10190a */
.L_x_20:
[----:B------:R-:W-:Y:S05]  /*0c20*/  BRA.U UP1, `(.L_x_21) ;  /* 0xfffffff501607547 */ /* 0x000fea000b83ffff */
[----:B-1----:R-:W-:Y:S05]  /*0c30*/  EXIT ;  /* 0x000000000000794d */ /* 0x002fea0003800000 */
.L_x_0:
[----:B------:R-:W0:Y:S01]  /*0c40*/  LDCU.64 UR4, c[0x0][0x380] ;  /* 0x00007000ff0477ac */ /* 0x000e220008000a00 */
[C---:B------:R-:W-:Y:S01]  /*0c50*/  LOP3.LUT R2, R9.reuse, 0x7ffffff8, RZ, 0xc0, !PT ;  /* 0x7ffffff809027812 */ /* 0x040fe200078ec0ff */
[----:B------:R-:W-:Y:S01]  /*0c60*/  IMAD R4, R4, R9, RZ ;  /* 0x0000000904047224 */ /* 0x000fe200078e02ff */
[C---:B------:R-:W-:Y:S02]  /*0c70*/  LOP3.LUT R5, R9.reuse, 0x7, RZ, 0xc0, !PT ;  /* 0x0000000709057812 */ /* 0x040fe400078ec0ff */
[----:B------:R-:W-:Y:S02]  /*0c80*/  LOP3.LUT R6, R9, 0x3, RZ, 0xc0, !PT ;  /* 0x0000000309067812 */ /* 0x000fe400078ec0ff */
[----:B------:R-:W-:Y:S01]  /*0c90*/  IADD3 R7, PT, PT, -R2, RZ, RZ ;  /* 0x000000ff02077210 */ /* 0x000fe20007ffe1ff */
[----:B0-----:R-:W-:-:S03]  /*0ca0*/  UIADD3 UR7, UP0, UPT, UR4, 0x10, URZ ;  /* 0x0000001004077890 */ /* 0x001fc6000ff1e0ff */
[----:B------:R-:W-:Y:S01]  /*0cb0*/  UMOV UR4, URZ ;  /* 0x000000ff00047c82 */ /* 0x000fe20008000000 */
[----:B------:R-:W-:-:S12]  /*0cc0*/  UIADD3.X UR8, UPT, UPT, URZ, UR5, URZ, UP0, !UPT ;  /* 0x00000005ff087290 */ /* 0x000fd800087fe4ff */
.L_x_29:
[----:B------:R-:W-:-:S05]  /*0cd0*/  UMOV UR5, URZ ;  /* 0x000000ff00057c82 */ /* 0x000fca0008000000 */
.L_x_28:
[----:B------:R-:W-:Y:S04]  /*0ce0*/  BSSY.RECONVERGENT B0, `(.L_x_22) ;  /* 0x0000079000007945 */ /* 0x000fe80003800200 */
[----:B0-----:R-:W-:Y:S05]  /*0cf0*/  @P1 BRA `(.L_x_23) ;  /* 0x0000000400dc1947 */ /* 0x001fea0003800000 */
[----:B------:R-:W0:Y:S01]  /*0d00*/  LDC R8, c[0x0][0x39c] ;  /* 0x0000e700ff087b82 */ /* 0x000e220000000800 */
[----:B------:R-:W1:Y:S01]  /*0d10*/  LDCU UR6, c[0x0][0x3a4] ;  /* 0x00007480ff0677ac */ /* 0x000e620008000800 */
[----:B------:R-:W-:-:S06]  /*0d20*/  CS2R R16, SRZ ;  /* 0x0000000000107805 */ /* 0x000fcc000001ff00 */
[----:B------:R-:W2:Y:S08]  /*0d30*/  LDC R9, c[0x0][0x3ac] ;  /* 0x0000eb00ff097b82 */ /* 0x000eb00000000800 */
[----:B------:R-:W3:Y:S01]  /*0d40*/  LDC R12, c[0x0][0x3b0] ;  /* 0x0000ec00ff0c7b82 */ /* 0x000ee20000000800 */
[----:B-1----:R-:W-:Y:S01]  /*0d50*/  UIMAD UR6, UR4, UR6, UR5 ;  /* 0x00000006040672a4 */ /* 0x002fe2000f8e0205 */
[----:B0-----:R-:W-:-:S05]  /*0d60*/  ISETP.GE.U32.AND P0, PT, R8, 0x8, PT ;  /* 0x000000080800780c */ /* 0x001fca0003f06070 */
[----:B--2---:R-:W-:Y:S02]  /*0d70*/  IMAD R10, R9, UR6, R4 ;  /* 0x00000006090a7c24 */ /* 0x004fe4000f8e0204 */
[----:B---3--:R-:W-:-:S06]  /*0d80*/  IMAD R11, R12, UR6, R3 ;  /* 0x000000060c0b7c24 */ /* 0x008fcc000f8e0203 */
[----:B------:R-:W-:Y:S05]  /*0d90*/  @!P0 BRA `(.L_x_24) ;  /* 0x0000000000bc8947 */ /* 0x000fea0003800000 */
[----:B------:R-:W-:Y:S01]  /*0da0*/  HFMA2 R16, -RZ, RZ, 0, 0 ;  /* 0x00000000ff107431 */ /* 0x000fe200000001ff */
[----:B------:R-:W-:Y:S02]  /*0db0*/  MOV R9, R10 ;  /* 0x0000000a00097202 */ /* 0x000fe40000000f00 */
[----:B------:R-:W-:Y:S02]  /*0dc0*/  MOV R19, R11 ;  /* 0x0000000b00137202 */ /* 0x000fe40000000f00 */
[----:B------:R-:W-:-:S07]  /*0dd0*/  MOV R18, R7 ;  /* 0x0000000700127202 */ /* 0x000fce0000000f00 */
.L_x_25:
[----:B------:R-:W0:Y:S01]  /*0de0*/  LDC.64 R20, c[0x0][0x388] ;  /* 0x0000e200ff147b82 */ /* 0x000e220000000a00 */
[----:B------:R-:W-:Y:S02]  /*0df0*/  MOV R12, UR7 ;  /* 0x00000007000c7c02 */ /* 0x000fe40008000f00 */
[----:B------:R-:W-:-:S05]  /*0e00*/  MOV R13, UR8 ;  /* 0x00000008000d7c02 */ /* 0x000fca0008000f00 */
[----:B------:R-:W1:Y:S01]  /*0e10*/  LDC R27, c[0x0][0x3a0] ;  /* 0x0000e800ff1b7b82 */ /* 0x000e620000000800 */
[----:B------:R-:W-:-:S05]  /*0e20*/  IMAD.WIDE R12, R9, 0x4, R12 ;  /* 0x00000004090c7825 */ /* 0x000fca00078e020c */
[----:B------:R-:W2:Y:S04]  /*0e30*/  LDG.E R28, desc[UR10][R12.64+-0x10] ;  /* 0xfffff00a0c1c7981 */ /* 0x000ea8000c1e1900 */
[----:B------:R-:W3:Y:S04]  /*0e40*/  LDG.E R24, desc[UR10][R12.64+-0xc] ;  /* 0xfffff40a0c187981 */ /* 0x000ee8000c1e1900 */
[----:B------:R-:W4:Y:S01]  /*0e50*/  LDG.E R26, desc[UR10][R12.64+-0x8] ;  /* 0xfffff80a0c1a7981 */ /* 0x000f22000c1e1900 */
[----:B0-----:R-:W-:-:S05]  /*0e60*/  IMAD.WIDE R20, R19, 0x4, R20 ;  /* 0x0000000413147825 */ /* 0x001fca00078e0214 */
[----:B------:R1:W2:Y:S02]  /*0e70*/  LDG.E R17, desc[UR10][R20.64] ;  /* 0x0000000a14117981 */ /* 0x0002a4000c1e1900 */
[----:B-1----:R-:W-:-:S05]  /*0e80*/  IMAD.WIDE R20, R27, 0x4, R20 ;  /* 0x000000041b147825 */ /* 0x002fca00078e0214 */
[----:B------:R-:W3:Y:S01]  /*0e90*/  LDG.E R25, desc[UR10][R20.64] ;  /* 0x0000000a14197981 */ /* 0x000ee2000c1e1900 */
[----:B------:R-:W-:-:S05]  /*0ea0*/  IMAD.WIDE R22, R27, 0x4, R20 ;  /* 0x000000041b167825 */ /* 0x000fca00078e0214 */
[----:B------:R2:W4:Y:S01]  /*0eb0*/  LDG.E R29, desc[UR10][R22.64] ;  /* 0x0000000a161d7981 */ /* 0x000522000c1e1900 */
[----:B------:R-:W-:-:S04]  /*0ec0*/  IMAD.WIDE R14, R27, 0x4, R22 ;  /* 0x000000041b0e7825 */ /* 0x000fc800078e0216 */
[----:B--2---:R-:W-:Y:S01]  /*0ed0*/  FFMA R23, R28, R17, R16 ;  /* 0x000000111c177223 */ /* 0x004fe20000000010 */
[C---:B------:R-:W-:Y:S01]  /*0ee0*/  IMAD.WIDE R16, R27.reuse, 0x4, R14 ;  /* 0x000000041b107825 */ /* 0x040fe200078e020e */
[----:B------:R0:W2:Y:S04]  /*0ef0*/  LDG.E R28, desc[UR10][R14.64] ;  /* 0x0000000a0e1c7981 */ /* 0x0000a8000c1e1900 */
[----:B------:R-:W5:Y:S01]  /*0f00*/  LDG.E R22, desc[UR10][R16.64] ;  /* 0x0000000a10167981 */ /* 0x000f62000c1e1900 */
[----:B---3--:R-:W-:Y:S01]  /*0f10*/  FFMA R23, R24, R25, R23 ;  /* 0x0000001918177223 */ /* 0x008fe20000000017 */
[C---:B------:R-:W-:Y:S02]  /*0f20*/  IMAD.WIDE R24, R27.reuse, 0x4, R16 ;  /* 0x000000041b187825 */ /* 0x040fe400078e0210 */
[----:B------:R-:W2:Y:S02]  /*0f30*/  LDG.E R17, desc[UR10][R12.64+-0x4] ;  /* 0xfffffc0a0c117981 */ /* 0x000ea4000c1e1900 */
[----:B----4-:R-:W-:Y:S01]  /*0f40*/  FFMA R26, R26, R29, R23 ;  /* 0x0000001d1a1a7223 */ /* 0x010fe20000000017 */
[C---:B------:R-:W-:Y:S01]  /*0f50*/  IMAD.WIDE R20, R27.reuse, 0x4, R24 ;  /* 0x000000041b147825 */ /* 0x040fe200078e0218 */
[----:B------:R-:W5:Y:S04]  /*0f60*/  LDG.E R29, desc[UR10][R12.64] ;  /* 0x0000000a0c1d7981 */ /* 0x000f68000c1e1900 */
[----:B------:R-:W3:Y:S01]  /*0f70*/  LDG.E R23, desc[UR10][R24.64] ;  /* 0x0000000a18177981 */ /* 0x000ee2000c1e1900 */
[----:B0-----:R-:W-:-:S03]  /*0f80*/  IMAD.WIDE R14, R27, 0x4, R20 ;  /* 0x000000041b0e7825 */ /* 0x001fc600078e0214 */
[----:B------:R-:W4:Y:S04]  /*0f90*/  LDG.E R16, desc[UR10][R12.64+0x8] ;  /* 0x0000080a0c107981 */ /* 0x000f28000c1e1900 */
[----:B------:R-:W4:Y:S04]  /*0fa0*/  LDG.E R14, desc[UR10][R14.64] ;  /* 0x0000000a0e0e7981 */ /* 0x000f28000c1e1900 */
[----:B------:R-:W3:Y:S04]  /*0fb0*/  LDG.E R24, desc[UR10][R12.64+0x4] ;  /* 0x0000040a0c187981 */ /* 0x000ee8000c1e1900 */
[----:B------:R-:W4:Y:S04]  /*0fc0*/  LDG.E R25, desc[UR10][R12.64+0xc] ;  /* 0x00000c0a0c197981 */ /* 0x000f28000c1e1900 */
[----:B------:R-:W4:Y:S01]  /*0fd0*/  LDG.E R13, desc[UR10][R20.64] ;  /* 0x0000000a140d7981 */ /* 0x000f22000c1e1900 */
[----:B------:R-:W-:-:S04]  /*0fe0*/  IADD3 R18, PT, PT, R18, 0x8, RZ ;  /* 0x0000000812127810 */ /* 0x000fc80007ffe0ff */
[----:B------:R-:W-:Y:S02]  /*0ff0*/  ISETP.NE.AND P0, PT, R18, RZ, PT ;  /* 0x000000ff1200720c */ /* 0x000fe40003f05270 */
[----:B------:R-:W-:Y:S02]  /*1000*/  LEA R19, R27, R19, 0x3 ;  /* 0x000000131b137211 */ /* 0x000fe400078e18ff */
[----:B------:R-:W-:Y:S01]  /*1010*/  IADD3 R9, PT, PT, R9, 0x8, RZ ;  /* 0x0000000809097810 */ /* 0x000fe20007ffe0ff */
[----:B--2---:R-:W-:-:S04]  /*1020*/  FFMA R26, R17, R28, R26 ;  /* 0x0000001c111a7223 */ /* 0x004fc8000000001a */
[----:B-----5:R-:W-:-:S04]  /*1030*/  FFMA R29, R29, R22, R26 ;  /* 0x000000161d1d7223 */ /* 0x020fc8000000001a */
[----:B---3--:R-:W-:-:S04]  /*1040*/  FFMA R23, R24, R23, R29 ;  /* 0x0000001718177223 */ /* 0x008fc8000000001d */
[----:B----4-:R-:W-:-:S04]  /*1050*/  FFMA R16, R16, R13, R23 ;  /* 0x0000000d10107223 */ /* 0x010fc80000000017 */
[----:B------:R-:W-:Y:S01]  /*1060*/  FFMA R16, R25, R14, R16 ;  /* 0x0000000e19107223 */ /* 0x000fe20000000010 */
[----:B------:R-:W-:Y:S06]  /*1070*/  @P0 BRA `(.L_x_25) ;  /* 0xfffffffc00580947 */ /* 0x000fec000383ffff */
[----:B------:R-:W-:-:S07]  /*1080*/  MOV R17, R2 ;  /* 0x0000000200117202 */ /* 0x000fce0000000f00 */
.L_x_24:
[----:B------:R-:W-:-:S13]  /*1090*/  ISETP.NE.AND P0, PT, R5, RZ, PT ;  /* 0x000000ff0500720c */ /* 0x000fda0003f05270 */
[----:B------:R-:W-:Y:S05]  /*10a0*/  @!P0 BRA `(.L_x_26) ;  /* 0x0000000000dc8947 */ /* 0x000fea0003800000 */
[----:B------:R-:W-:Y:S02]  /*10b0*/  IADD3 R9, PT, PT, R5, -0x1, RZ ;  /* 0xffffffff05097810 */ /* 0x000fe40007ffe0ff */
[----:B------:R-:W-:Y:S02]  /*10c0*/  ISETP.NE.AND P2, PT, R6, RZ, PT ;  /* 0x000000ff0600720c */ /* 0x000fe40003f45270 */
[----:B------:R-:W-:-:S13]  /*10d0*/  ISETP.GE.U32.AND P0, PT, R9, 0x3, PT ;  /* 0x000000030900780c */ /* 0x000fda0003f06070 */
[----:B------:R-:W-:Y:S05]  /*10e0*/  @!P0 BRA `(.L_x_27) ;  /* 0x00000000005c8947 */ /* 0x000fea0003800000 */
[----:B------:R-:W0:Y:S01]  /*10f0*/  LDC R23, c[0x0][0x3a0] ;  /* 0x0000e800ff177b82 */ /* 0x000e220000000800 */
[----:B------:R-:W-:-:S07]  /*1100*/  IADD3 R9, PT, PT, R10, R17, RZ ;  /* 0x000000110a097210 */ /* 0x000fce0007ffe0ff */
[----:B------:R-:W1:Y:S08]  /*1110*/  LDC.64 R20, c[0x0][0x388] ;  /* 0x0000e200ff147b82 */ /* 0x000e700000000a00 */
[----:B------:R-:W2:Y:S01]  /*1120*/  LDC.64 R18, c[0x0][0x380] ;  /* 0x0000e000ff127b82 */ /* 0x000ea20000000a00 */
[----:B0-----:R-:W-:-:S04]  /*1130*/  IMAD R13, R17, R23, R11 ;  /* 0x00000017110d7224 */ /* 0x001fc800078e020b */
[----:B-1----:R-:W-:-:S04]  /*1140*/  IMAD.WIDE R20, R13, 0x4, R20 ;  /* 0x000000040d147825 */ /* 0x002fc800078e0214 */
[----:B------:R-:W-:Y:S02]  /*1150*/  IMAD.WIDE R12, R23, 0x4, R20 ;  /* 0x00000004170c7825 */ /* 0x000fe400078e0214 */
[----:B------:R-:W3:Y:S02]  /*1160*/  LDG.E R20, desc[UR10][R20.64] ;  /* 0x0000000a14147981 */ /* 0x000ee4000c1e1900 */
[----:B--2---:R-:W-:-:S04]  /*1170*/  IMAD.WIDE R18, R9, 0x4, R18 ;  /* 0x0000000409127825 */ /* 0x004fc800078e0212 */
[C---:B------:R-:W-:Y:S01]  /*1180*/  IMAD.WIDE R14, R23.reuse, 0x4, R12 ;  /* 0x00000004170e7825 */ /* 0x040fe200078e020c */
[----:B------:R-:W3:Y:S04]  /*1190*/  LDG.E R9, desc[UR10][R18.64] ;  /* 0x0000000a12097981 */ /* 0x000ee8000c1e1900 */
[----:B------:R-:W2:Y:S01]  /*11a0*/  LDG.E R12, desc[UR10][R12.64] ;  /* 0x0000000a0c0c7981 */ /* 0x000ea2000c1e1900 */
[----:B------:R-:W-:-:S03]  /*11b0*/  IMAD.WIDE R22, R23, 0x4, R14 ;  /* 0x0000000417167825 */ /* 0x000fc600078e020e */
[----:B------:R-:W2:Y:S04]  /*11c0*/  LDG.E R24, desc[UR10][R18.64+0x4] ;  /* 0x0000040a12187981 */ /* 0x000ea8000c1e1900 */
[----:B------:R-:W4:Y:S04]  /*11d0*/  LDG.E R25, desc[UR10][R14.64] ;  /* 0x0000000a0e197981 */ /* 0x000f28000c1e1900 */
[----:B------:R-:W4:Y:S04]  /*11e0*/  LDG.E R26, desc[UR10][R18.64+0x8] ;  /* 0x0000080a121a7981 */ /* 0x000f28000c1e1900 */
[----:B------:R-:W5:Y:S04]  /*11f0*/  LDG.E R28, desc[UR10][R18.64+0xc] ;  /* 0x00000c0a121c7981 */ /* 0x000f68000c1e1900 */
[----:B------:R-:W5:Y:S01]  /*1200*/  LDG.E R22, desc[UR10][R22.64] ;  /* 0x0000000a16167981 */ /* 0x000f62000c1e1900 */
[----:B------:R-:W-:Y:S01]  /*1210*/  IADD3 R17, PT, PT, R17, 0x4, RZ ;  /* 0x0000000411117810 */ /* 0x000fe20007ffe0ff */
[----:B---3--:R-:W-:-:S04]  /*1220*/  FFMA R9, R9, R20, R16 ;  /* 0x0000001409097223 */ /* 0x008fc80000000010 */
[----:B--2---:R-:W-:-:S04]  /*1230*/  FFMA R9, R24, R12, R9 ;  /* 0x0000000c18097223 */ /* 0x004fc80000000009 */
[----:B----4-:R-:W-:-:S04]  /*1240*/  FFMA R9, R26, R25, R9 ;  /* 0x000000191a097223 */ /* 0x010fc80000000009 */
[----:B-----5:R-:W-:-:S07]  /*1250*/  FFMA R16, R28, R22, R9 ;  /* 0x000000161c107223 */ /* 0x020fce0000000009 */
.L_x_27:
[----:B------:R-:W-:Y:S05]  /*1260*/  @!P2 BRA `(.L_x_26) ;  /* 0x00000000006ca947 */ /* 0x000fea0003800000 */
[----:B------:R-:W-:Y:S01]  /*1270*/  ISETP.NE.AND P0, PT, R6, 0x1, PT ;  /* 0x000000010600780c */ /* 0x000fe20003f05270 */
[----:B------:R-:W0:Y:S01]  /*1280*/  LDC.64 R18, c[0x0][0x388] ;  /* 0x0000e200ff127b82 */ /* 0x000e220000000a00 */
[----:B------:R-:W-:-:S07]  /*1290*/  LOP3.LUT P2, RZ, R8, 0x1, RZ, 0xc0, !PT ;  /* 0x0000000108ff7812 */ /* 0x000fce000784c0ff */
[----:B------:R-:W1:Y:S04]  /*12a0*/  LDC.64 R8, c[0x0][0x380] ;  /* 0x0000e000ff087b82 */ /* 0x000e680000000a00 */
[----:B------:R-:W-:-:S04]  /*12b0*/  @P0 IADD3 R21, PT, PT, R10, R17, RZ ;  /* 0x000000110a150210 */ /* 0x000fc80007ffe0ff */
[----:B------:R-:W2:Y:S08]  /*12c0*/  @P0 LDC R20, c[0x0][0x3a0] ;  /* 0x0000e800ff140b82 */ /* 0x000eb00000000800 */
[----:B------:R-:W3:Y:S08]  /*12d0*/  @P2 LDC R22, c[0x0][0x3a0] ;  /* 0x0000e800ff162b82 */ /* 0x000ef00000000800 */
[----:B------:R-:W4:Y:S01]  /*12e0*/  LDC.64 R12, c[0x0][0x380] ;  /* 0x0000e000ff0c7b82 */ /* 0x000f220000000a00 */
[----:B-1----:R-:W-:-:S07]  /*12f0*/  @P0 IMAD.WIDE R8, R21, 0x4, R8 ;  /* 0x0000000415080825 */ /* 0x002fce00078e0208 */
[----:B------:R-:W1:Y:S01]  /*1300*/  LDC.64 R14, c[0x0][0x388] ;  /* 0x0000e200ff0e7b82 */ /* 0x000e620000000a00 */
[C---:B--2---:R-:W-:Y:S01]  /*1310*/  @P0 IMAD R23, R17.reuse, R20, R11 ;  /* 0x0000001411170224 */ /* 0x044fe200078e020b */
[----:B------:R-:W-:-:S03]  /*1320*/  @P0 IADD3 R17, PT, PT, R17, 0x2, RZ ;  /* 0x0000000211110810 */ /* 0x000fc60007ffe0ff */
[----:B0-----:R-:W-:Y:S01]  /*1330*/  @P0 IMAD.WIDE R18, R23, 0x4, R18 ;  /* 0x0000000417120825 */ /* 0x001fe200078e0212 */
[----:B------:R-:W-:Y:S02]  /*1340*/  @P2 IADD3 R25, PT, PT, R10, R17, RZ ;  /* 0x000000110a192210 */ /* 0x000fe40007ffe0ff */
[----:B------:R-:W2:Y:S01]  /*1350*/  @P0 LDG.E R10, desc[UR10][R8.64+0x4] ;  /* 0x0000040a080a0981 */ /* 0x000ea2000c1e1900 */
[----:B---3--:R-:W-:Y:S02]  /*1360*/  @P2 IMAD R11, R17, R22, R11 ;  /* 0x00000016110b2224 */ /* 0x008fe400078e020b */
[----:B------:R-:W-:Y:S01]  /*1370*/  @P0 IMAD.WIDE R20, R20, 0x4, R18 ;  /* 0x0000000414140825 */ /* 0x000fe200078e0212 */
[----:B------:R-:W3:Y:S04]  /*1380*/  @P0 LDG.E R23, desc[UR10][R18.64] ;  /* 0x0000000a12170981 */ /* 0x000ee8000c1e1900 */
[----:B------:R-:W3:Y:S01]  /*1390*/  @P0 LDG.E R17, desc[UR10][R8.64] ;  /* 0x0000000a08110981 */ /* 0x000ee2000c1e1900 */
[----:B----4-:R-:W-:-:S03]  /*13a0*/  @P2 IMAD.WIDE R12, R25, 0x4, R12 ;  /* 0x00000004190c2825 */ /* 0x010fc600078e020c */
[----:B------:R-:W2:Y:S01]  /*13b0*/  @P0 LDG.E R20, desc[UR10][R20.64] ;  /* 0x0000000a14140981 */ /* 0x000ea2000c1e1900 */
[----:B-1----:R-:W-:-:S03]  /*13c0*/  @P2 IMAD.WIDE R14, R11, 0x4, R14 ;  /* 0x000000040b0e2825 */ /* 0x002fc600078e020e */
[----:B------:R-:W4:Y:S04]  /*13d0*/  @P2 LDG.E R13, desc[UR10][R12.64] ;  /* 0x0000000a0c0d2981 */ /* 0x000f28000c1e1900 */
[----:B------:R-:W4:Y:S01]  /*13e0*/  @P2 LDG.E R14, desc[UR10][R14.64] ;  /* 0x0000000a0e0e2981 */ /* 0x000f22000c1e1900 */
[----:B---3--:R-:W-:-:S04]  /*13f0*/  @P0 FFMA R17, R17, R23, R16 ;  /* 0x0000001711110223 */ /* 0x008fc80000000010 */
[----:B--2---:R-:W-:-:S04]  /*1400*/  @P0 FFMA R16, R10, R20, R17 ;  /* 0x000000140a100223 */ /* 0x004fc80000000011 */
[----:B----4-:R-:W-:-:S07]  /*1410*/  @P2 FFMA R16, R13, R14, R16 ;  /* 0x0000000e0d102223 */ /* 0x010fce0000000010 */
.L_x_26:
[----:B------:R-:W0:Y:S08]  /*1420*/  LDC R11, c[0x0][0x3b4] ;  /* 0x0000ed00ff0b7b82 */ /* 0x000e300000000800 */
[----:B------:R-:W1:Y:S01]  /*1430*/  LDC.64 R8, c[0x0][0x390] ;  /* 0x0000e400ff087b82 */ /* 0x000e620000000a00 */
[----:B0-----:R-:W-:-:S04]  /*1440*/  IMAD R11, R11, UR6, R0 ;  /* 0x000000060b0b7c24 */ /* 0x001fc8000f8e0200 */
[----:B-1----:R-:W-:-:S05]  /*1450*/  IMAD.WIDE R8, R11, 0x4, R8 ;  /* 0x000000040b087825 */ /* 0x002fca00078e0208 */
[----:B------:R0:W-:Y:S02]  /*1460*/  STG.E desc[UR10][R8.64], R16 ;  /* 0x0000001008007986 */ /* 0x0001e4000c10190a */
.L_x_23:
[----:B------:R-:W-:Y:S05]  /*1470*/  BSYNC.RECONVERGENT B0 ;  /* 0x0000000000007941 */ /* 0x000fea0003800200 */
.L_x_22:
[----:B------:R-:W1:Y:S01]  /*1480*/  LDCU UR6, c[0x0][0x3a4] ;  /* 0x00007480ff0677ac */ /* 0x000e620008000800 */
[----:B------:R-:W-:-:S04]  /*1490*/  UIADD3 UR5, UPT, UPT, UR5, 0x1, URZ ;  /* 0x0000000105057890 */ /* 0x000fc8000fffe0ff */
[----:B-1----:R-:W-:-:S09]  /*14a0*/  UISETP.NE.AND UP0, UPT, UR5, UR6, UPT ;  /* 0x000000060500728c */ /* 0x002fd2000bf05270 */
[----:B------:R-:W-:Y:S05]  /*14b0*/  BRA.U UP0, `(.L_x_28) ;  /* 0xfffffff900087547 */ /* 0x000fea000b83ffff */
[----:B0-----:R-:W0:Y:S01]  /*14c0*/  LDC R8, c[0x0][0x3a8] ;  /* 0x0000ea00ff087b82 */ /* 0x001e220000000800 */
[----:B------:R-:W-:-:S06]  /*14d0*/  UIADD3 UR6, UPT, UPT, UR4, 0x1, URZ ;  /* 0x0000000104067890 */ /* 0x000fcc000fffe0ff */
[----:B0-----:R-:W-:-:S13]  /*14e0*/  ISETP.NE.AND P0, PT, R8, UR6, PT ;  /* 0x0000000608007c0c */ /* 0x001fda000bf05270 */
[----:B------:R-:W-:Y:S05]  /*14f0*/  @!P0 EXIT ;  /* 0x000000000000894d */ /* 0x000fea0003800000 */
[----:B------:R-:W-:Y:S01]  /*1500*/  UMOV UR4, UR6 ;  /* 0x0000000600047c82 */ /* 0x000fe20008000000 */
[----:B------:R-:W-:Y:S05]  /*1510*/  BRA `(.L_x_29) ;  /* 0xfffffff400ec7947 */ /* 0x000fea000383ffff */
.L_x_30:
[----:B------:R-:W-:-:S00]  /*1520*/  BRA `(.L_x_30) ;  /* 0xfffffffc00fc7947 */ /* 0x000fc0000383ffff */
[----:B------:R-:W-:-:S00]  /*1530*/  NOP ;  /* 0x0000000000007918 */ /* 0x000fc00000000000 */
        /* <DEDUP_REMOVED lines=12> */
.L_x_37:


//--------------------- .text._Z18matmul_cuda_kernelPKfS0_Pfiii --------------------------
	.section	.text._Z18matmul_cuda_kernelPKfS0_Pfiii,"ax",@progbits
	.align	128
        .global         _Z18matmul_cuda_kernelPKfS0_Pfiii
        .type           _Z18matmul_cuda_kernelPKfS0_Pfiii,@function
        .size           _Z18matmul_cuda_kernelPKfS0_Pfiii,(.L_x_38 - _Z18matmul_cuda_kernelPKfS0_Pfiii)
        .other          _Z18matmul_cuda_kernelPKfS0_Pfiii,@"STO_CUDA_ENTRY STV_DEFAULT"
_Z18matmul_cuda_kernelPKfS0_Pfiii:
.text._Z18matmul_cuda_kernelPKfS0_Pfiii:
[----:B------:R-:W-:Y:S01]  /*0000*/  LDC R1, c[0x0][0x37c] ;  /* 0x0000df00ff017b82 */ /* 0x000fe20000000800 */
[----:B------:R-:W0:Y:S07]  /*0010*/  S2R R3, SR_TID.Y ;  /* 0x0000000000037919 */ /* 0x000e2e0000002200 */
[----:B------:R-:W0:Y:S01]  /*0020*/  S2UR UR4, SR_CTAID.Y ;  /* 0x00000000000479c3 */ /* 0x000e220000002600 */
[----:B------:R-:W1:Y:S01]  /*0030*/  LDCU UR6, c[0x0][0x398] ;  /* 0x00007300ff0677ac */ /* 0x000e620008000800 */
[----:B------:R-:W2:Y:S06]  /*0040*/  S2R R5, SR_TID.X ;  /* 0x0000000000057919 */ /* 0x000eac0000002100 */
[----:B------:R-:W0:Y:S08]  /*0050*/  LDC R0, c[0x0][0x364] ;  /* 0x0000d900ff007b82 */ /* 0x000e300000000800 */
[----:B------:R-:W2:Y:S08]  /*0060*/  S2UR UR5, SR_CTAID.X ;  /* 0x00000000000579c3 */ /* 0x000eb00000002500 */
[----:B------:R-:W2:Y:S08]  /*0070*/  LDC R16, c[0x0][0x360] ;  /* 0x0000d800ff107b82 */ /* 0x000eb00000000800 */
[----:B------:R-:W3:Y:S01]  /*0080*/  LDC R17, c[0x0][0x3a0] ;  /* 0x0000e800ff117b82 */ /* 0x000ee20000000800 */
[----:B0-----:R-:W-:-:S05]  /*0090*/  IMAD R0, R0, UR4, R3 ;  /* 0x0000000400007c24 */ /* 0x001fca000f8e0203 */
[----:B-1----:R-:W-:Y:S01]  /*00a0*/  ISETP.GE.AND P0, PT, R0, UR6, PT ;  /* 0x0000000600007c0c */ /* 0x002fe2000bf06270 */
[----:B--2---:R-:W-:-:S05]  /*00b0*/  IMAD R16, R16, UR5, R5 ;  /* 0x0000000510107c24 */ /* 0x004fca000f8e0205 */
[----:B---3--:R-:W-:-:S13]  /*00c0*/  ISETP.GE.OR P0, PT, R16, R17, P0 ;  /* 0x000000111000720c */ /* 0x008fda0000706670 */
[----:B------:R-:W-:Y:S05]  /*00d0*/  @P0 EXIT ;  /* 0x000000000000094d */ /* 0x000fea0003800000 */
[----:B------:R-:W0:Y:S01]  /*00e0*/  LDC R19, c[0x0][0x39c] ;  /* 0x0000e700ff137b82 */ /* 0x000e220000000800 */
[----:B------:R-:W1:Y:S01]  /*00f0*/  LDCU.64 UR4, c[0x0][0x358] ;  /* 0x00006b00ff0477ac */ /* 0x000e620008000a00 */
[----:B------:R-:W-:Y:S01]  /*0100*/  HFMA2 R24, -RZ, RZ, 0, 0 ;  /* 0x00000000ff187431 */ /* 0x000fe200000001ff */
[----:B0-----:R-:W-:-:S13]  /*0110*/  ISETP.GE.AND P0, PT, R19, 0x1, PT ;  /* 0x000000011300780c */ /* 0x001fda0003f06270 */
[----:B-1----:R-:W-:Y:S05]  /*0120*/  @!P0 BRA `(.L_x_31) ;  /* 0x0000000400e08947 */ /* 0x002fea0003800000 */
[C---:B------:R-:W-:Y:S01]  /*0130*/  ISETP.GE.U32.AND P1, PT, R19.reuse, 0x8, PT ;  /* 0x000000081300780c */ /* 0x040fe20003f26070 */
[----:B------:R-:W-:Y:S01]  /*0140*/  IMAD R20, R0, R19, RZ ;  /* 0x0000001300147224 */ /* 0x000fe200078e02ff */
[----:B------:R-:W-:Y:S02]  /*0150*/  LOP3.LUT R27, R19, 0x7, RZ, 0xc0, !PT ;  /* 0x00000007131b7812 */ /* 0x000fe400078ec0ff */
[----:B------:R-:W-:Y:S02]  /*0160*/  MOV R24, RZ ;  /* 0x000000ff00187202 */ /* 0x000fe40000000f00 */
[----:B------:R-:W-:Y:S02]  /*0170*/  ISETP.NE.AND P0, PT, R27, RZ, PT ;  /* 0x000000ff1b00720c */ /* 0x000fe40003f05270 */
[----:B------:R-:W-:-:S05]  /*0180*/  MOV R21, RZ ;  /* 0x000000ff00157202 */ /* 0x000fca0000000f00 */
[----:B------:R-:W-:Y:S06]  /*0190*/  @!P1 BRA `(.L_x_32) ;  /* 0x0000000000c49947 */ /* 0x000fec0003800000 */
[----:B------:R-:W0:Y:S01]  /*01a0*/  LDC.64 R2, c[0x0][0x380] ;  /* 0x0000e000ff027b82 */ /* 0x000e220000000a00 */
[----:B------:R-:W-:Y:S02]  /*01b0*/  LOP3.LUT R21, R19, 0x7ffffff8, RZ, 0xc0, !PT ;  /* 0x7ffffff813157812 */ /* 0x000fe400078ec0ff */
[----:B------:R-:W-:Y:S02]  /*01c0*/  MOV R24, RZ ;  /* 0x000000ff00187202 */ /* 0x000fe40000000f00 */
[----:B------:R-:W-:Y:S02]  /*01d0*/  MOV R18, R16 ;  /* 0x0000001000127202 */ /* 0x000fe40000000f00 */
[----:B------:R-:W-:Y:S01]  /*01e0*/  IADD3 R22, PT, PT, -R21, RZ, RZ ;  /* 0x000000ff15167210 */ /* 0x000fe20007ffe1ff */
[----:B0-----:R-:W-:-:S03]  /*01f0*/  IMAD.WIDE.U32 R2, R20, 0x4, R2 ;  /* 0x0000000414027825 */ /* 0x001fc600078e0002 */
[----:B------:R-:W-:-:S04]  /*0200*/  IADD3 R4, P1, PT, R2, 0x10, RZ ;  /* 0x0000001002047810 */ /* 0x000fc80007f3e0ff */
[----:B------:R-:W-:-:S09]  /*0210*/  IADD3.X R5, PT, PT, RZ, R3, RZ, P1, !PT ;  /* 0x00000003ff057210 */ /* 0x000fd20000ffe4ff */
.L_x_33:
[----:B------:R-:W0:Y:S01]  /*0220*/  LDC.64 R14, c[0x0][0x388] ;  /* 0x0000e200ff0e7b82 */ /* 0x000e220000000a00 */
[----:B------:R-:W-:Y:S02]  /*0230*/  MOV R2, R4 ;  /* 0x0000000400027202 */ /* 0x000fe40000000f00 */
[----:B------:R-:W-:-:S05]  /*0240*/  MOV R3, R5 ;  /* 0x0000000500037202 */ /* 0x000fca0000000f00 */
[----:B------:R-:W2:Y:S04]  /*0250*/  LDG.E R25, desc[UR4][R2.64+-0x10] ;  /* 0xfffff00402197981 */ /* 0x000ea8000c1e1900 */
[----:B------:R-:W3:Y:S04]  /*0260*/  LDG.E R23, desc[UR4][R2.64+-0xc] ;  /* 0xfffff40402177981 */ /* 0x000ee8000c1e1900 */
[----:B------:R-:W4:Y:S04]  /*0270*/  LDG.E R29, desc[UR4][R2.64+-0x8] ;  /* 0xfffff804021d7981 */ /* 0x000f28000c1e1900 */
[----:B------:R-:W5:Y:S01]  /*0280*/  LDG.E R28, desc[UR4][R2.64+-0x4] ;  /* 0xfffffc04021c7981 */ /* 0x000f62000c1e1900 */
[----:B0-----:R-:W-:-:S05]  /*0290*/  IMAD.WIDE R14, R18, 0x4, R14 ;  /* 0x00000004120e7825 */ /* 0x001fca00078e020e */
[----:B------:R0:W2:Y:S01]  /*02a0*/  LDG.E R26, desc[UR4][R14.64] ;  /* 0x000000040e1a7981 */ /* 0x0000a2000c1e1900 */
[----:B------:R-:W-:-:S04]  /*02b0*/  IMAD.WIDE R12, R17, 0x4, R14 ;  /* 0x00000004110c7825 */ /* 0x000fc800078e020e */
[C---:B------:R-:W-:Y:S02]  /*02c0*/  IMAD.WIDE R4, R17.reuse, 0x4, R12 ;  /* 0x0000000411047825 */ /* 0x040fe400078e020c */
[----:B------:R-:W3:Y:S02]  /*02d0*/  LDG.E R12, desc[UR4][R12.64] ;  /* 0x000000040c0c7981 */ /* 0x000ee4000c1e1900 */
[C---:B------:R-:W-:Y:S02]  /*02e0*/  IMAD.WIDE R8, R17.reuse, 0x4, R4 ;  /* 0x0000000411087825 */ /* 0x040fe400078e0204 */
[----:B------:R-:W4:Y:S02]  /*02f0*/  LDG.E R4, desc[UR4][R4.64] ;  /* 0x0000000404047981 */ /* 0x000f24000c1e1900 */
[C---:B------:R-:W-:Y:S02]  /*0300*/  IMAD.WIDE R6, R17.reuse, 0x4, R8 ;  /* 0x0000000411067825 */ /* 0x040fe400078e0208 */
[----:B------:R-:W5:Y:S02]  /*0310*/  LDG.E R8, desc[UR4][R8.64] ;  /* 0x0000000408087981 */ /* 0x000f64000c1e1900 */
[----:B------:R-:W-:-:S02]  /*0320*/  IMAD.WIDE R10, R17, 0x4, R6 ;  /* 0x00000004110a7825 */ /* 0x000fc400078e0206 */
[----:B------:R-:W5:Y:S04]  /*0330*/  LDG.E R5, desc[UR4][R2.64] ;  /* 0x0000000402057981 */ /* 0x000f68000c1e1900 */
[----:B------:R-:W5:Y:S01]  /*0340*/  LDG.E R6, desc[UR4][R6.64] ;  /* 0x0000000406067981 */ /* 0x000f62000c1e1900 */
[----:B0-----:R-:W-:-:S03]  /*0350*/  IMAD.WIDE R14, R17, 0x4, R10 ;  /* 0x00000004110e7825 */ /* 0x001fc600078e020a */
[----:B------:R-:W5:Y:S04]  /*0360*/  LDG.E R10, desc[UR4][R10.64] ;  /* 0x000000040a0a7981 */ /* 0x000f68000c1e1900 */
[----:B------:R-:W5:Y:S04]  /*0370*/  LDG.E R13, desc[UR4][R14.64] ;  /* 0x000000040e0d7981 */ /* 0x000f68000c1e1900 */
[----:B------:R-:W5:Y:S04]  /*0380*/  LDG.E R7, desc[UR4][R2.64+0x4] ;  /* 0x0000040402077981 */ /* 0x000f68000c1e1900 */
[----:B------:R-:W5:Y:S01]  /*0390*/  LDG.E R9, desc[UR4][R2.64+0xc] ;  /* 0x00000c0402097981 */ /* 0x000f62000c1e1900 */
[----:B--2---:R-:W-:Y:S01]  /*03a0*/  FFMA R26, R25, R26, R24 ;  /* 0x0000001a191a7223 */ /* 0x004fe20000000018 */
[----:B------:R-:W-:-:S02]  /*03b0*/  IMAD.WIDE R24, R17, 0x4, R14 ;  /* 0x0000000411187825 */ /* 0x000fc400078e020e */
[----:B------:R-:W2:Y:S04]  /*03c0*/  LDG.E R14, desc[UR4][R2.64+0x8] ;  /* 0x00000804020e7981 */ /* 0x000ea8000c1e1900 */
[----:B------:R-:W2:Y:S01]  /*03d0*/  LDG.E R24, desc[UR4][R24.64] ;  /* 0x0000000418187981 */ /* 0x000ea2000c1e1900 */
[----:B---3--:R-:W-:Y:S01]  /*03e0*/  FFMA R12, R23, R12, R26 ;  /* 0x0000000c170c7223 */ /* 0x008fe2000000001a */
[----:B------:R-:W-:-:S03]  /*03f0*/  IADD3 R22, PT, PT, R22, 0x8, RZ ;  /* 0x0000000816167810 */ /* 0x000fc60007ffe0ff */
[----:B----4-:R-:W-:Y:S01]  /*0400*/  FFMA R29, R29, R4, R12 ;  /* 0x000000041d1d7223 */ /* 0x010fe2000000000c */
[----:B------:R-:W-:-:S03]  /*0410*/  ISETP.NE.AND P1, PT, R22, RZ, PT ;  /* 0x000000ff1600720c */ /* 0x000fc60003f25270 */
[----:B-----5:R-:W-:Y:S01]  /*0420*/  FFMA R8, R28, R8, R29 ;  /* 0x000000081c087223 */ /* 0x020fe2000000001d */
[----:B------:R-:W-:-:S03]  /*0430*/  IADD3 R4, P2, PT, R2, 0x20, RZ ;  /* 0x0000002002047810 */ /* 0x000fc60007f5e0ff */
[----:B------:R-:W-:Y:S01]  /*0440*/  FFMA R6, R5, R6, R8 ;  /* 0x0000000605067223 */ /* 0x000fe20000000008 */
[----:B------:R-:W-:Y:S02]  /*0450*/  IADD3.X R5, PT, PT, RZ, R3, RZ, P2, !PT ;  /* 0x00000003ff057210 */ /* 0x000fe400017fe4ff */
[----:B------:R-:W-:Y:S01]  /*0460*/  LEA R18, R17, R18, 0x3 ;  /* 0x0000001211127211 */ /* 0x000fe200078e18ff */
[----:B------:R-:W-:-:S04]  /*0470*/  FFMA R7, R7, R10, R6 ;  /* 0x0000000a07077223 */ /* 0x000fc80000000006 */
[----:B--2---:R-:W-:-:S04]  /*0480*/  FFMA R14, R14, R13, R7 ;  /* 0x0000000d0e0e7223 */ /* 0x004fc80000000007 */
[----:B------:R-:W-:Y:S01]  /*0490*/  FFMA R24, R9, R24, R14 ;  /* 0x0000001809187223 */ /* 0x000fe2000000000e */
[----:B------:R-:W-:Y:S06]  /*04a0*/  @P1 BRA `(.L_x_33) ;  /* 0xfffffffc005c1947 */ /* 0x000fec000383ffff */
.L_x_32:
[----:B------:R-:W-:Y:S05]  /*04b0*/  @!P0 BRA `(.L_x_31) ;  /* 0x0000000000fc8947 */ /* 0x000fea0003800000 */
[----:B------:R-:W-:Y:S02]  /*04c0*/  ISETP.GE.U32.AND P1, PT, R27, 0x4, PT ;  /* 0x000000041b00780c */ /* 0x000fe40003f26070 */
[----:B------:R-:W-:-:S04]  /*04d0*/  LOP3.LUT R14, R19, 0x3, RZ, 0xc0, !PT ;  /* 0x00000003130e7812 */ /* 0x000fc800078ec0ff */
[----:B------:R-:W-:-:S07]  /*04e0*/  ISETP.NE.AND P0, PT, R14, RZ, PT ;  /* 0x000000ff0e00720c */ /* 0x000fce0003f05270 */
[----:B------:R-:W-:Y:S06]  /*04f0*/  @!P1 BRA `(.L_x_34) ;  /* 0x00000000006c9947 */ /* 0x000fec0003800000 */
[----:B------:R-:W0:Y:S01]  /*0500*/  LDC.64 R4, c[0x0][0x388] ;  /* 0x0000e200ff047b82 */ /* 0x000e220000000a00 */
[----:B------:R-:W1:Y:S01]  /*0510*/  LDCU.64 UR6, c[0x0][0x380] ;  /* 0x00007000ff0677ac */ /* 0x000e620008000a00 */
[----:B------:R-:W-:Y:S01]  /*0520*/  IMAD R7, R21, R17, R16 ;  /* 0x0000001115077224 */ /* 0x000fe200078e0210 */
[CC--:B------:R-:W-:Y:S02]  /*0530*/  IADD3 R3, PT, PT, R20.reuse, R21.reuse, RZ ;  /* 0x0000001514037210 */ /* 0x0c0fe40007ffe0ff */
[----:B------:R-:W-:-:S03]  /*0540*/  IADD3 R8, P1, PT, R20, R21, RZ ;  /* 0x0000001514087210 */ /* 0x000fc60007f3e0ff */
[----:B------:R-:W2:Y:S01]  /*0550*/  LDC.64 R12, c[0x0][0x380] ;  /* 0x0000e000ff0c7b82 */ /* 0x000ea20000000a00 */
[----:B0-----:R-:W-:-:S04]  /*0560*/  IMAD.WIDE R4, R7, 0x4, R4 ;  /* 0x0000000407047825 */ /* 0x001fc800078e0204 */
[----:B------:R-:W-:Y:S02]  /*0570*/  IMAD.WIDE R6, R17, 0x4, R4 ;  /* 0x0000000411067825 */ /* 0x000fe400078e0204 */
[----:B------:R-:W3:Y:S02]  /*0580*/  LDG.E R4, desc[UR4][R4.64] ;  /* 0x0000000404047981 */ /* 0x000ee4000c1e1900 */
[----:B--2---:R-:W-:Y:S01]  /*0590*/  IMAD.WIDE.U32 R12, R3, 0x4, R12 ;  /* 0x00000004030c7825 */ /* 0x004fe200078e000c */
[----:B------:R-:W-:Y:S02]  /*05a0*/  IADD3.X R3, PT, PT, RZ, RZ, RZ, P1, !PT ;  /* 0x000000ffff037210 */ /* 0x000fe40000ffe4ff */
[----:B-1----:R-:W-:-:S03]  /*05b0*/  LEA R2, P1, R8, UR6, 0x2 ;  /* 0x0000000608027c11 */ /* 0x002fc6000f8210ff */
[----:B------:R-:W3:Y:S01]  /*05c0*/  LDG.E R13, desc[UR4][R12.64] ;  /* 0x000000040c0d7981 */ /* 0x000ee2000c1e1900 */
[----:B------:R-:W-:Y:S01]  /*05d0*/  LEA.HI.X R3, R8, UR7, R3, 0x2, P1 ;  /* 0x0000000708037c11 */ /* 0x000fe200088f1403 */
[C---:B------:R-:W-:Y:S02]  /*05e0*/  IMAD.WIDE R8, R17.reuse, 0x4, R6 ;  /* 0x0000000411087825 */ /* 0x040fe400078e0206 */
[----:B------:R-:W2:Y:S04]  /*05f0*/  LDG.E R6, desc[UR4][R6.64] ;  /* 0x0000000406067981 */ /* 0x000ea8000c1e1900 */
[----:B------:R-:W2:Y:S01]  /*0600*/  LDG.E R15, desc[UR4][R2.64+0x4] ;  /* 0x00000404020f7981 */ /* 0x000ea2000c1e1900 */
[----:B------:R-:W-:-:S03]  /*0610*/  IMAD.WIDE R10, R17, 0x4, R8 ;  /* 0x00000004110a7825 */ /* 0x000fc600078e0208 */
        /* <DEDUP_REMOVED lines=9> */
.L_x_34:
[----:B------:R-:W-:Y:S05]  /*06b0*/  @!P0 BRA `(.L_x_31) ;  /* 0x00000000007c8947 */ /* 0x000fea0003800000 */
[----:B------:R-:W-:Y:S01]  /*06c0*/  ISETP.NE.AND P1, PT, R14, 0x1, PT ;  /* 0x000000010e00780c */ /* 0x000fe20003f25270 */
[----:B------:R-:W0:Y:S01]  /*06d0*/  LDC.64 R10, c[0x0][0x380] ;  /* 0x0000e000ff0a7b82 */ /* 0x000e220000000a00 */
[----:B------:R-:W-:-:S04]  /*06e0*/  LOP3.LUT R19, R19, 0x1, RZ, 0xc0, !PT ;  /* 0x0000000113137812 */ /* 0x000fc800078ec0ff */
[----:B------:R-:W-:-:S03]  /*06f0*/  ISETP.NE.U32.AND P0, PT, R19, 0x1, PT ;  /* 0x000000011300780c */ /* 0x000fc60003f05070 */
[----:B------:R-:W1:Y:S04]  /*0700*/  LDC.64 R8, c[0x0][0x388] ;  /* 0x0000e200ff087b82 */ /* 0x000e680000000a00 */
[CC--:B------:R-:W-:Y:S02]  /*0710*/  @P1 IADD3 R13, PT, PT, R20.reuse, R21.reuse, RZ ;  /* 0x00000015140d1210 */ /* 0x0c0fe40007ffe0ff */
[----:B------:R-:W-:Y:S02]  /*0720*/  @P1 IADD3 R12, P2, PT, R20, R21, RZ ;  /* 0x00000015140c1210 */ /* 0x000fe40007f5e0ff */
[----:B------:R-:W2:Y:S02]  /*0730*/  @P1 LDC.64 R2, c[0x0][0x380] ;  /* 0x0000e000ff021b82 */ /* 0x000ea40000000a00 */
[----:B------:R-:W-:-:S06]  /*0740*/  @P1 IADD3.X R14, PT, PT, RZ, RZ, RZ, P2, !PT ;  /* 0x000000ffff0e1210 */ /* 0x000fcc00017fe4ff */
[----:B------:R-:W3:Y:S01]  /*0750*/  LDC.64 R4, c[0x0][0x380] ;  /* 0x0000e000ff047b82 */ /* 0x000ee20000000a00 */
[----:B0-----:R-:W-:-:S04]  /*0760*/  @P1 IMAD.WIDE.U32 R10, R13, 0x4, R10 ;  /* 0x000000040d0a1825 */ /* 0x001fc800078e000a */
[C---:B------:R-:W-:Y:S01]  /*0770*/  @P1 IMAD R13, R21.reuse, R17, R16 ;  /* 0x00000011150d1224 */ /* 0x040fe200078e0210 */
[----:B------:R-:W-:Y:S01]  /*0780*/  @P1 IADD3 R21, PT, PT, R21, 0x2, RZ ;  /* 0x0000000215151810 */ /* 0x000fe20007ffe0ff */
[----:B------:R-:W4:Y:S01]  /*0790*/  @P1 LDG.E R11, desc[UR4][R10.64] ;  /* 0x000000040a0b1981 */ /* 0x000f22000c1e1900 */
[----:B------:R-:W0:Y:S01]  /*07a0*/  LDC.64 R6, c[0x0][0x388] ;  /* 0x0000e200ff067b82 */ /* 0x000e220000000a00 */
[----:B-1----:R-:W-:Y:S01]  /*07b0*/  @P1 IMAD.WIDE R8, R13, 0x4, R8 ;  /* 0x000000040d081825 */ /* 0x002fe200078e0208 */
[----:B------:R-:W-:Y:S02]  /*07c0*/  @!P0 IADD3 R15, PT, PT, R20, R21, RZ ;  /* 0x00000015140f8210 */ /* 0x000fe40007ffe0ff */
[----:B--2---:R-:W-:Y:S01]  /*07d0*/  @P1 LEA R2, P2, R12, R2, 0x2 ;  /* 0x000000020c021211 */ /* 0x004fe200078410ff */
[----:B------:R-:W-:-:S03]  /*07e0*/  @!P0 IMAD R21, R21, R17, R16 ;  /* 0x0000001115158224 */ /* 0x000fc600078e0210 */
[----:B------:R-:W-:Y:S01]  /*07f0*/  @P1 LEA.HI.X R3, R12, R3, R14, 0x2, P2 ;  /* 0x000000030c031211 */ /* 0x000fe200010f140e */
[----:B------:R-:W-:Y:S01]  /*0800*/  @P1 IMAD.WIDE R12, R17, 0x4, R8 ;  /* 0x00000004110c1825 */ /* 0x000fe200078e0208 */
[----:B------:R-:W4:Y:S03]  /*0810*/  @P1 LDG.E R14, desc[UR4][R8.64] ;  /* 0x00000004080e1981 */ /* 0x000f26000c1e1900 */
[----:B---3--:R-:W-:Y:S01]  /*0820*/  @!P0 IMAD.WIDE.U32 R4, R15, 0x4, R4 ;  /* 0x000000040f048825 */ /* 0x008fe200078e0004 */
[----:B------:R-:W2:Y:S04]  /*0830*/  @P1 LDG.E R2, desc[UR4][R2.64+0x4] ;  /* 0x0000040402021981 */ /* 0x000ea8000c1e1900 */
[----:B------:R-:W2:Y:S01]  /*0840*/  @P1 LDG.E R12, desc[UR4][R12.64] ;  /* 0x000000040c0c1981 */ /* 0x000ea2000c1e1900 */
[----:B0-----:R-:W-:-:S03]  /*0850*/  @!P0 IMAD.WIDE R6, R21, 0x4, R6 ;  /* 0x0000000415068825 */ /* 0x001fc600078e0206 */
[----:B------:R-:W3:Y:S04]  /*0860*/  @!P0 LDG.E R5, desc[UR4][R4.64] ;  /* 0x0000000404058981 */ /* 0x000ee8000c1e1900 */
[----:B------:R-:W3:Y:S01]  /*0870*/  @!P0 LDG.E R6, desc[UR4][R6.64] ;  /* 0x0000000406068981 */ /* 0x000ee2000c1e1900 */
[----:B----4-:R-:W-:-:S04]  /*0880*/  @P1 FFMA R11, R11, R14, R24 ;  /* 0x0000000e0b0b1223 */ /* 0x010fc80000000018 */
[----:B--2---:R-:W-:-:S04]  /*0890*/  @P1 FFMA R24, R2, R12, R11 ;  /* 0x0000000c02181223 */ /* 0x004fc8000000000b */
[----:B---3--:R-:W-:-:S07]  /*08a0*/  @!P0 FFMA R24, R5, R6, R24 ;  /* 0x0000000605188223 */ /* 0x008fce0000000018 */
.L_x_31:
[----:B------:R-:W0:Y:S01]  /*08b0*/  LDC.64 R2, c[0x0][0x390] ;  /* 0x0000e400ff027b82 */ /* 0x000e220000000a00 */
[----:B------:R-:W-:-:S04]  /*08c0*/  IMAD R17, R0, R17, R16 ;  /* 0x0000001100117224 */ /* 0x000fc800078e0210 */
[----:B0-----:R-:W-:-:S05]  /*08d0*/  IMAD.WIDE R2, R17, 0x4, R2 ;  /* 0x0000000411027825 */ /* 0x001fca00078e0202 */
[----:B------:R-:W-:Y:S01]  /*08e0*/  STG.E desc[UR4][R2.64], R24 ;  /* 0x0000001802007986 */ /* 0x000fe2000c101904 */
[----:B------:R-:W-:Y:S05]  /*08f0*/  EXIT ;  /* 0x000000000000794d */ /* 0x000fea0003800000 */
.L_x_35:
        /* <DEDUP_REMOVED lines=16> */
.L_x_38:


//--------------------- .text._Z21compare_arrays_kernelPKfS0_Pffi --------------------------
	.section	.text._Z21compare_arrays_kernelPKfS0_Pffi,"ax",@progbits
	.align	128
        .global         _Z21compare_arrays_kernelPKfS0_Pffi
        .type           _Z21compare_arrays_kernelPKfS0_Pffi,@function
        .size           _Z21compare_arrays_kernelPKfS0_Pffi,(.L_x_39 - _Z21compare_arrays_kernelPKfS0_Pffi)
        .other          _Z21compare_arrays_kernelPKfS0_Pffi,@"STO_CUDA_ENTRY STV_DEFAULT"
_Z21compare_arrays_kernelPKfS0_Pffi:
.text._Z21compare_arrays_kernelPKfS0_Pffi:
[----:B------:R-:W-:Y:S01]  /*0000*/  LDC R1, c[0x0][0x37c] ;  /* 0x0000df00ff017b82 */ /* 0x000fe20000000800 */
[----:B------:R-:W0:Y:S07]  /*0010*/  S2R R0, SR_TID.X ;  /* 0x0000000000007919 */ /* 0x000e2e0000002100 */
[----:B------:R-:W0:Y:S01]  /*0020*/  S2UR UR4, SR_CTAID.X ;  /* 0x00000000000479c3 */ /* 0x000e220000002500 */
[----:B------:R-:W1:Y:S07]  /*0030*/  LDCU UR5, c[0x0][0x39c] ;  /* 0x00007380ff0577ac */ /* 0x000e6e0008000800 */
[----:B------:R-:W0:Y:S02]  /*0040*/  LDC R7, c[0x0][0x360] ;  /* 0x0000d800ff077b82 */ /* 0x000e240000000800 */
[----:B0-----:R-:W-:-:S05]  /*0050*/  IMAD R7, R7, UR4, R0 ;  /* 0x0000000407077c24 */ /* 0x001fca000f8e0200 */
[----:B-1----:R-:W-:-:S13]  /*0060*/  ISETP.GE.AND P0, PT, R7, UR5, PT ;  /* 0x0000000507007c0c */ /* 0x002fda000bf06270 */
[----:B------:R-:W-:Y:S05]  /*0070*/  @P0 EXIT ;  /* 0x000000000000094d */ /* 0x000fea0003800000 */
[----:B------:R-:W0:Y:S01]  /*0080*/  LDC.64 R2, c[0x0][0x380] ;  /* 0x0000e000ff027b82 */ /* 0x000e220000000a00 */
[----:B------:R-:W1:Y:S01]  /*0090*/  LDCU.64 UR4, c[0x0][0x358] ;  /* 0x00006b00ff0477ac */ /* 0x000e620008000a00 */
[----:B------:R-:W2:Y:S06]  /*00a0*/  LDCU UR6, c[0x0][0x398] ;  /* 0x00007300ff0677ac */ /* 0x000eac0008000800 */
[----:B------:R-:W3:Y:S01]  /*00b0*/  LDC.64 R4, c[0x0][0x388] ;  /* 0x0000e200ff047b82 */ /* 0x000ee20000000a00 */
[----:B0-----:R-:W-:-:S06]  /*00c0*/  IMAD.WIDE R2, R7, 0x4, R2 ;  /* 0x0000000407027825 */ /* 0x001fcc00078e0202 */
[----:B-1----:R-:W4:Y:S01]  /*00d0*/  LDG.E R2, desc[UR4][R2.64] ;  /* 0x0000000402027981 */ /* 0x002f22000c1e1900 */
[----:B---3--:R-:W-:-:S06]  /*00e0*/  IMAD.WIDE R4, R7, 0x4, R4 ;  /* 0x0000000407047825 */ /* 0x008fcc00078e0204 */
[----:B------:R-:W4:Y:S02]  /*00f0*/  LDG.E R5, desc[UR4][R4.64] ;  /* 0x0000000404057981 */ /* 0x000f24000c1e1900 */
[----:B----4-:R-:W-:-:S05]  /*0100*/  FADD R0, R2, -R5 ;  /* 0x8000000502007221 */ /* 0x010fca0000000000 */
[----:B--2---:R-:W-:-:S13]  /*0110*/  FSETP.GT.AND P0, PT, |R0|, UR6, PT ;  /* 0x0000000600007c0b */ /* 0x004fda000bf04200 */
[----:B------:R-:W-:Y:S05]  /*0120*/  @!P0 EXIT ;  /* 0x000000000000894d */ /* 0x000fea0003800000 */
[----:B------:R-:W0:Y:S01]  /*0130*/  LDC.64 R2, c[0x0][0x390] ;  /* 0x0000e400ff027b82 */ /* 0x000e220000000a00 */
[----:B------:R-:W-:-:S05]  /*0140*/  HFMA2 R5, -RZ, RZ, 1.875, 0 ;  /* 0x3f800000ff057431 */ /* 0x000fca00000001ff */
[----:B0-----:R-:W-:Y:S01]  /*0150*/  ATOMG.E.EXCH.STRONG.GPU PT, RZ, desc[UR4][R2.64], R5 ;  /* 0x8000000502ff79a8 */ /* 0x001fe2000c1ef104 */
[----:B------:R-:W-:Y:S05]  /*0160*/  EXIT ;  /* 0x000000000000794d */ /* 0x000fea0003800000 */
.L_x_36:
        /* <DEDUP_REMOVED lines=9> */
.L_x_39:


//--------------------- .nv.shared.reserved.0     --------------------------
	.section	.nv.shared.reserved.0,"aw",@nobits
	.weak		__nv_reservedSMEM_offset_0_alias
	.size		__nv_reservedSMEM_offset_0_alias, 0, 64
	.other		__nv_reservedSMEM_offset_0_alias,@"STO_CUDA_RESERVED_SHARED STV_DEFAULT"
__nv_reservedSMEM_offset_0_alias:
	.zero		0
	.zero		64


//--------------------- .nv.constant0._Z23matmul_deep_cuda_kernelPKfS0_Pfiiiiiiii --------------------------
	.section	.nv.constant0._Z23matmul_deep_cuda_kernelPKfS0_Pfiiiiiiii,"a",@progbits
	.sectionflags	@""
	.align	4
.nv.constant0._Z23matmul_deep_cuda_kernelPKfS0_Pfiiiiiiii:
	.zero		952


//--------------------- .nv.constant0._Z18matmul_cuda_kernelPKfS0_Pfiii --------------------------
	.section	.nv.constant0._Z18matmul_cuda_kernelPKfS0_Pfiii,"a",@progbits
	.sectionflags	@""
	.align	4
.nv.constant0._Z18matmul_cuda_kernelPKfS0_Pfiii:
	.zero		932


//--------------------- .nv.constant0._Z21compare_arrays_kernelPKfS0_Pffi --------------------------
	.section	.nv.constant0._Z21compare_arrays_kernelPKfS0_Pffi,"a",@progbits
	.sectionflags	@""
	.align	4
.nv.constant0._Z21compare_arrays_kernelPKfS0_Pffi:
	.zero		928


//--------------------- SYMBOLS --------------------------

	.type		.nv.reservedSmem.offset0,@object
	.size		.nv.reservedSmem.offset0,0x4
